//
// Generated by NVIDIA NVVM Compiler
//
// Compiler Build ID: CL-36424714
// Cuda compilation tools, release 13.0, V13.0.88
// Based on NVVM 20.0.0
//

.version 9.0
.target sm_100
.address_size 64

	// .globl	divElements
.extern .shared .align 16 .b8 chunk[];
.global .align 4 .b8 __cudart_i2opi_f[24] = {65, 144, 67, 60, 153, 149, 98, 219, 192, 221, 52, 245, 209, 87, 39, 252, 41, 21, 68, 78, 110, 131, 249, 162};

.visible .entry divElements(
	.param .u64 .ptr .align 1 divElements_param_0,
	.param .u64 .ptr .align 1 divElements_param_1,
	.param .u32 divElements_param_2
)
{
	.reg .pred 	%p<2>;
	.reg .b32 	%r<6>;
	.reg .b32 	%f<4>;
	.reg .b64 	%rd<8>;

	ld.param.u64 	%rd1, [divElements_param_0];
	ld.param.u64 	%rd2, [divElements_param_1];
	ld.param.u32 	%r2, [divElements_param_2];
	mov.u32 	%r3, %ctaid.x;
	mov.u32 	%r4, %ntid.x;
	mov.u32 	%r5, %tid.x;
	mad.lo.s32 	%r1, %r3, %r4, %r5;
	setp.ge.s32 	%p1, %r1, %r2;
	@%p1 bra 	$L__BB0_2;
	cvta.to.global.u64 	%rd3, %rd1;
	cvta.to.global.u64 	%rd4, %rd2;
	mul.wide.s32 	%rd5, %r1, 4;
	add.s64 	%rd6, %rd3, %rd5;
	ld.global.f32 	%f1, [%rd6];
	add.s64 	%rd7, %rd4, %rd5;
	ld.global.f32 	%f2, [%rd7];
	div.rn.f32 	%f3, %f1, %f2;
	st.global.f32 	[%rd6], %f3;
$L__BB0_2:
	ret;

}
	// .globl	elemMax
.visible .entry elemMax(
	.param .u64 .ptr .align 1 elemMax_param_0,
	.param .u64 .ptr .align 1 elemMax_param_1,
	.param .u32 elemMax_param_2
)
{
	.reg .pred 	%p<2>;
	.reg .b32 	%r<6>;
	.reg .b32 	%f<4>;
	.reg .b64 	%rd<8>;

	ld.param.u64 	%rd1, [elemMax_param_0];
	ld.param.u64 	%rd2, [elemMax_param_1];
	ld.param.u32 	%r2, [elemMax_param_2];
	mov.u32 	%r3, %ctaid.x;
	mov.u32 	%r4, %ntid.x;
	mov.u32 	%r5, %tid.x;
	mad.lo.s32 	%r1, %r3, %r4, %r5;
	setp.ge.s32 	%p1, %r1, %r2;
	@%p1 bra 	$L__BB1_2;
	cvta.to.global.u64 	%rd3, %rd1;
	cvta.to.global.u64 	%rd4, %rd2;
	mul.wide.s32 	%rd5, %r1, 4;
	add.s64 	%rd6, %rd3, %rd5;
	ld.global.f32 	%f1, [%rd6];
	add.s64 	%rd7, %rd4, %rd5;
	ld.global.f32 	%f2, [%rd7];
	max.f32 	%f3, %f1, %f2;
	st.global.f32 	[%rd6], %f3;
$L__BB1_2:
	ret;

}
	// .globl	expElements
.visible .entry expElements(
	.param .u64 .ptr .align 1 expElements_param_0,
	.param .u32 expElements_param_1
)
{
	.reg .pred 	%p<2>;
	.reg .b32 	%r<8>;
	.reg .b32 	%f<14>;
	.reg .b64 	%rd<5>;

	ld.param.u64 	%rd1, [expElements_param_0];
	ld.param.u32 	%r2, [expElements_param_1];
	mov.u32 	%r3, %ctaid.x;
	mov.u32 	%r4, %ntid.x;
	mov.u32 	%r5, %tid.x;
	mad.lo.s32 	%r1, %r3, %r4, %r5;
	setp.ge.s32 	%p1, %r1, %r2;
	@%p1 bra 	$L__BB2_2;
	cvta.to.global.u64 	%rd2, %rd1;
	mul.wide.s32 	%rd3, %r1, 4;
	add.s64 	%rd4, %rd2, %rd3;
	ld.global.f32 	%f1, [%rd4];
	fma.rn.f32 	%f2, %f1, 0f3BBB989D, 0f3F000000;
	cvt.sat.f32.f32 	%f3, %f2;
	mov.f32 	%f4, 0f4B400001;
	mov.f32 	%f5, 0f437C0000;
	fma.rm.f32 	%f6, %f3, %f5, %f4;
	add.f32 	%f7, %f6, 0fCB40007F;
	neg.f32 	%f8, %f7;
	fma.rn.f32 	%f9, %f1, 0f3FB8AA3B, %f8;
	fma.rn.f32 	%f10, %f1, 0f32A57060, %f9;
	mov.b32 	%r6, %f6;
	shl.b32 	%r7, %r6, 23;
	mov.b32 	%f11, %r7;
	ex2.approx.ftz.f32 	%f12, %f10;
	mul.f32 	%f13, %f12, %f11;
	st.global.f32 	[%rd4], %f13;
$L__BB2_2:
	ret;

}
	// .globl	logElements
.visible .entry logElements(
	.param .u64 .ptr .align 1 logElements_param_0,
	.param .u32 logElements_param_1
)
{
	.reg .pred 	%p<5>;
	.reg .b32 	%r<10>;
	.reg .b32 	%f<23>;
	.reg .b64 	%rd<5>;

	ld.param.u64 	%rd1, [logElements_param_0];
	ld.param.u32 	%r2, [logElements_param_1];
	mov.u32 	%r3, %ctaid.x;
	mov.u32 	%r4, %ntid.x;
	mov.u32 	%r5, %tid.x;
	mad.lo.s32 	%r1, %r3, %r4, %r5;
	setp.ge.s32 	%p1, %r1, %r2;
	@%p1 bra 	$L__BB3_2;
	cvta.to.global.u64 	%rd2, %rd1;
	mul.wide.s32 	%rd3, %r1, 4;
	add.s64 	%rd4, %rd2, %rd3;
	ld.global.f32 	%f1, [%rd4];
	setp.lt.f32 	%p2, %f1, 0f00800000;
	mul.f32 	%f2, %f1, 0f4B000000;
	selp.f32 	%f3, %f2, %f1, %p2;
	selp.f32 	%f4, 0fC1B80000, 0f00000000, %p2;
	mov.b32 	%r6, %f3;
	add.s32 	%r7, %r6, -1059760811;
	and.b32  	%r8, %r7, -8388608;
	sub.s32 	%r9, %r6, %r8;
	mov.b32 	%f5, %r9;
	cvt.rn.f32.s32 	%f6, %r8;
	fma.rn.f32 	%f7, %f6, 0f34000000, %f4;
	add.f32 	%f8, %f5, 0fBF800000;
	fma.rn.f32 	%f9, %f8, 0fBE055027, 0f3E1039F6;
	fma.rn.f32 	%f10, %f9, %f8, 0fBDF8CDCC;
	fma.rn.f32 	%f11, %f10, %f8, 0f3E0F2955;
	fma.rn.f32 	%f12, %f11, %f8, 0fBE2AD8B9;
	fma.rn.f32 	%f13, %f12, %f8, 0f3E4CED0B;
	fma.rn.f32 	%f14, %f13, %f8, 0fBE7FFF22;
	fma.rn.f32 	%f15, %f14, %f8, 0f3EAAAA78;
	fma.rn.f32 	%f16, %f15, %f8, 0fBF000000;
	mul.f32 	%f17, %f8, %f16;
	fma.rn.f32 	%f18, %f17, %f8, %f8;
	fma.rn.f32 	%f19, %f7, 0f3F317218, %f18;
	setp.gt.u32 	%p3, %r6, 2139095039;
	fma.rn.f32 	%f20, %f3, 0f7F800000, 0f7F800000;
	selp.f32 	%f21, %f20, %f19, %p3;
	setp.eq.f32 	%p4, %f3, 0f00000000;
	selp.f32 	%f22, 0fFF800000, %f21, %p4;
	st.global.f32 	[%rd4], %f22;
$L__BB3_2:
	ret;

}
	// .globl	tanhElements
.visible .entry tanhElements(
	.param .u64 .ptr .align 1 tanhElements_param_0,
	.param .u32 tanhElements_param_1
)
{
	.reg .pred 	%p<4>;
	.reg .b32 	%r<6>;
	.reg .b32 	%f<17>;
	.reg .b64 	%rd<5>;

	ld.param.u64 	%rd1, [tanhElements_param_0];
	ld.param.u32 	%r2, [tanhElements_param_1];
	mov.u32 	%r3, %ctaid.x;
	mov.u32 	%r4, %ntid.x;
	mov.u32 	%r5, %tid.x;
	mad.lo.s32 	%r1, %r3, %r4, %r5;
	setp.ge.s32 	%p1, %r1, %r2;
	@%p1 bra 	$L__BB4_2;
	cvta.to.global.u64 	%rd2, %rd1;
	mul.wide.s32 	%rd3, %r1, 4;
	add.s64 	%rd4, %rd2, %rd3;
	ld.global.f32 	%f1, [%rd4];
	abs.f32 	%f2, %f1;
	mul.f32 	%f3, %f2, 0f4038AA3B;
	ex2.approx.ftz.f32 	%f4, %f3;
	add.f32 	%f5, %f4, 0f3F800000;
	rcp.approx.ftz.f32 	%f6, %f5;
	fma.rn.f32 	%f7, %f6, 0fC0000000, 0f3F800000;
	setp.ge.f32 	%p2, %f2, 0f41102CB4;
	selp.f32 	%f8, 0f3F800000, %f7, %p2;
	copysign.f32 	%f9, %f1, %f8;
	mul.f32 	%f10, %f1, %f1;
	fma.rn.f32 	%f11, %f10, 0f3C80F082, 0fBD563CAE;
	fma.rn.f32 	%f12, %f11, %f10, 0f3E085941;
	fma.rn.f32 	%f13, %f12, %f10, 0fBEAAA9ED;
	fma.rn.f32 	%f14, %f13, %f10, 0f00000000;
	fma.rn.f32 	%f15, %f14, %f1, %f1;
	setp.ge.f32 	%p3, %f2, 0f3F19999A;
	selp.f32 	%f16, %f9, %f15, %p3;
	st.global.f32 	[%rd4], %f16;
$L__BB4_2:
	ret;

}
	// .globl	sinElements
.visible .entry sinElements(
	.param .u64 .ptr .align 1 sinElements_param_0,
	.param .u32 sinElements_param_1
)
{
	.local .align 4 .b8 	__local_depot5[28];
	.reg .b64 	%SP;
	.reg .b64 	%SPL;
	.reg .pred 	%p<10>;
	.reg .b32 	%r<45>;
	.reg .b32 	%f<28>;
	.reg .b64 	%rd<25>;
	.reg .b64 	%fd<3>;

	mov.u64 	%SPL, __local_depot5;
	ld.param.u64 	%rd10, [sinElements_param_0];
	ld.param.u32 	%r16, [sinElements_param_1];
	add.u64 	%rd1, %SPL, 0;
	mov.u32 	%r17, %ctaid.x;
	mov.u32 	%r18, %ntid.x;
	mov.u32 	%r19, %tid.x;
	mad.lo.s32 	%r1, %r17, %r18, %r19;
	setp.ge.s32 	%p1, %r1, %r16;
	@%p1 bra 	$L__BB5_10;
	cvta.to.global.u64 	%rd12, %rd10;
	mul.wide.s32 	%rd13, %r1, 4;
	add.s64 	%rd2, %rd12, %rd13;
	ld.global.f32 	%f1, [%rd2];
	mul.f32 	%f7, %f1, 0f3F22F983;
	cvt.rni.s32.f32 	%r44, %f7;
	cvt.rn.f32.s32 	%f8, %r44;
	fma.rn.f32 	%f9, %f8, 0fBFC90FDA, %f1;
	fma.rn.f32 	%f10, %f8, 0fB3A22168, %f9;
	fma.rn.f32 	%f27, %f8, 0fA7C234C5, %f10;
	abs.f32 	%f3, %f1;
	setp.ltu.f32 	%p2, %f3, 0f47CE4780;
	@%p2 bra 	$L__BB5_9;
	setp.neu.f32 	%p3, %f3, 0f7F800000;
	@%p3 bra 	$L__BB5_4;
	mov.f32 	%f13, 0f00000000;
	mul.rn.f32 	%f27, %f1, %f13;
	mov.b32 	%r44, 0;
	bra.uni 	$L__BB5_9;
$L__BB5_4:
	mov.b32 	%r3, %f1;
	shl.b32 	%r21, %r3, 8;
	or.b32  	%r4, %r21, -2147483648;
	mov.b64 	%rd24, 0;
	mov.b32 	%r41, 0;
	mov.u64 	%rd22, __cudart_i2opi_f;
	mov.u64 	%rd23, %rd1;
$L__BB5_5:
	.pragma "nounroll";
	ld.global.nc.u32 	%r22, [%rd22];
	mad.wide.u32 	%rd16, %r22, %r4, %rd24;
	shr.u64 	%rd24, %rd16, 32;
	st.local.u32 	[%rd23], %rd16;
	add.s32 	%r41, %r41, 1;
	add.s64 	%rd23, %rd23, 4;
	add.s64 	%rd22, %rd22, 4;
	setp.ne.s32 	%p4, %r41, 6;
	@%p4 bra 	$L__BB5_5;
	shr.u32 	%r23, %r3, 23;
	st.local.u32 	[%rd1+24], %rd24;
	and.b32  	%r7, %r23, 31;
	and.b32  	%r24, %r23, 224;
	add.s32 	%r25, %r24, -128;
	shr.u32 	%r26, %r25, 5;
	mul.wide.u32 	%rd17, %r26, 4;
	sub.s64 	%rd9, %rd1, %rd17;
	ld.local.u32 	%r42, [%rd9+24];
	ld.local.u32 	%r43, [%rd9+20];
	setp.eq.s32 	%p5, %r7, 0;
	@%p5 bra 	$L__BB5_8;
	shf.l.wrap.b32 	%r42, %r43, %r42, %r7;
	ld.local.u32 	%r27, [%rd9+16];
	shf.l.wrap.b32 	%r43, %r27, %r43, %r7;
$L__BB5_8:
	shr.u32 	%r28, %r42, 30;
	shf.l.wrap.b32 	%r29, %r43, %r42, 2;
	shl.b32 	%r30, %r43, 2;
	shr.u32 	%r31, %r29, 31;
	add.s32 	%r32, %r31, %r28;
	neg.s32 	%r33, %r32;
	setp.lt.s32 	%p6, %r3, 0;
	selp.b32 	%r44, %r33, %r32, %p6;
	xor.b32  	%r34, %r29, %r3;
	shr.s32 	%r35, %r29, 31;
	xor.b32  	%r36, %r35, %r29;
	xor.b32  	%r37, %r35, %r30;
	cvt.u64.u32 	%rd18, %r36;
	shl.b64 	%rd19, %rd18, 32;
	cvt.u64.u32 	%rd20, %r37;
	or.b64  	%rd21, %rd19, %rd20;
	cvt.rn.f64.s64 	%fd1, %rd21;
	mul.f64 	%fd2, %fd1, 0d3BF921FB54442D19;
	cvt.rn.f32.f64 	%f11, %fd2;
	neg.f32 	%f12, %f11;
	setp.lt.s32 	%p7, %r34, 0;
	selp.f32 	%f27, %f12, %f11, %p7;
$L__BB5_9:
	mul.rn.f32 	%f14, %f27, %f27;
	and.b32  	%r39, %r44, 1;
	setp.eq.b32 	%p8, %r39, 1;
	selp.f32 	%f15, 0f3F800000, %f27, %p8;
	fma.rn.f32 	%f16, %f14, %f15, 0f00000000;
	fma.rn.f32 	%f17, %f14, 0f37CBAC00, 0fBAB607ED;
	selp.f32 	%f18, %f17, 0fB94D4153, %p8;
	selp.f32 	%f19, 0f3D2AAABB, 0f3C0885E4, %p8;
	fma.rn.f32 	%f20, %f18, %f14, %f19;
	selp.f32 	%f21, 0fBEFFFFFF, 0fBE2AAAA8, %p8;
	fma.rn.f32 	%f22, %f20, %f14, %f21;
	fma.rn.f32 	%f23, %f22, %f16, %f15;
	and.b32  	%r40, %r44, 2;
	setp.eq.s32 	%p9, %r40, 0;
	mov.f32 	%f24, 0f00000000;
	sub.f32 	%f25, %f24, %f23;
	selp.f32 	%f26, %f23, %f25, %p9;
	st.global.f32 	[%rd2], %f26;
$L__BB5_10:
	ret;

}
	// .globl	sigmoidElements
.visible .entry sigmoidElements(
	.param .u64 .ptr .align 1 sigmoidElements_param_0,
	.param .u32 sigmoidElements_param_1
)
{
	.reg .pred 	%p<4>;
	.reg .b32 	%r<6>;
	.reg .b32 	%f<20>;
	.reg .b64 	%rd<5>;

	ld.param.u64 	%rd1, [sigmoidElements_param_0];
	ld.param.u32 	%r2, [sigmoidElements_param_1];
	mov.u32 	%r3, %ctaid.x;
	mov.u32 	%r4, %ntid.x;
	mov.u32 	%r5, %tid.x;
	mad.lo.s32 	%r1, %r3, %r4, %r5;
	setp.ge.s32 	%p1, %r1, %r2;
	@%p1 bra 	$L__BB6_2;
	cvta.to.global.u64 	%rd2, %rd1;
	mul.wide.s32 	%rd3, %r1, 4;
	add.s64 	%rd4, %rd2, %rd3;
	ld.global.f32 	%f1, [%rd4];
	mul.f32 	%f2, %f1, 0f3F000000;
	abs.f32 	%f3, %f2;
	mul.f32 	%f4, %f3, 0f4038AA3B;
	ex2.approx.ftz.f32 	%f5, %f4;
	add.f32 	%f6, %f5, 0f3F800000;
	rcp.approx.ftz.f32 	%f7, %f6;
	fma.rn.f32 	%f8, %f7, 0fC0000000, 0f3F800000;
	setp.ge.f32 	%p2, %f3, 0f41102CB4;
	selp.f32 	%f9, 0f3F800000, %f8, %p2;
	copysign.f32 	%f10, %f2, %f9;
	mul.f32 	%f11, %f2, %f2;
	fma.rn.f32 	%f12, %f11, 0f3C80F082, 0fBD563CAE;
	fma.rn.f32 	%f13, %f12, %f11, 0f3E085941;
	fma.rn.f32 	%f14, %f13, %f11, 0fBEAAA9ED;
	fma.rn.f32 	%f15, %f14, %f11, 0f00000000;
	fma.rn.f32 	%f16, %f15, %f2, %f2;
	setp.ge.f32 	%p3, %f3, 0f3F19999A;
	selp.f32 	%f17, %f10, %f16, %p3;
	add.f32 	%f18, %f17, 0f3F800000;
	mul.f32 	%f19, %f18, 0f3F000000;
	st.global.f32 	[%rd4], %f19;
$L__BB6_2:
	ret;

}
	// .globl	clipPositive
.visible .entry clipPositive(
	.param .u64 .ptr .align 1 clipPositive_param_0,
	.param .u32 clipPositive_param_1
)
{
	.reg .pred 	%p<2>;
	.reg .b32 	%r<6>;
	.reg .b32 	%f<3>;
	.reg .b64 	%rd<5>;

	ld.param.u64 	%rd1, [clipPositive_param_0];
	ld.param.u32 	%r2, [clipPositive_param_1];
	mov.u32 	%r3, %ctaid.x;
	mov.u32 	%r4, %ntid.x;
	mov.u32 	%r5, %tid.x;
	mad.lo.s32 	%r1, %r3, %r4, %r5;
	setp.ge.s32 	%p1, %r1, %r2;
	@%p1 bra 	$L__BB7_2;
	cvta.to.global.u64 	%rd2, %rd1;
	mul.wide.s32 	%rd3, %r1, 4;
	add.s64 	%rd4, %rd2, %rd3;
	ld.global.f32 	%f1, [%rd4];
	max.f32 	%f2, %f1, 0f00000000;
	st.global.f32 	[%rd4], %f2;
$L__BB7_2:
	ret;

}
	// .globl	shiftRandUniform
.visible .entry shiftRandUniform(
	.param .u64 .ptr .align 1 shiftRandUniform_param_0,
	.param .u32 shiftRandUniform_param_1
)
{
	.reg .pred 	%p<3>;
	.reg .b32 	%r<7>;
	.reg .b32 	%f<2>;
	.reg .b64 	%rd<5>;

	ld.param.u64 	%rd2, [shiftRandUniform_param_0];
	ld.param.u32 	%r2, [shiftRandUniform_param_1];
	mov.u32 	%r3, %ctaid.x;
	mov.u32 	%r4, %ntid.x;
	mov.u32 	%r5, %tid.x;
	mad.lo.s32 	%r1, %r3, %r4, %r5;
	setp.ge.s32 	%p1, %r1, %r2;
	@%p1 bra 	$L__BB8_3;
	cvta.to.global.u64 	%rd3, %rd2;
	mul.wide.s32 	%rd4, %r1, 4;
	add.s64 	%rd1, %rd3, %rd4;
	ld.global.f32 	%f1, [%rd1];
	setp.neu.f32 	%p2, %f1, 0f3F800000;
	@%p2 bra 	$L__BB8_3;
	mov.b32 	%r6, 0;
	st.global.u32 	[%rd1], %r6;
$L__BB8_3:
	ret;

}
	// .globl	uniformToBernoulli
.visible .entry uniformToBernoulli(
	.param .u64 .ptr .align 1 uniformToBernoulli_param_0,
	.param .u32 uniformToBernoulli_param_1
)
{
	.reg .pred 	%p<3>;
	.reg .b32 	%r<8>;
	.reg .b32 	%f<2>;
	.reg .b64 	%rd<5>;

	ld.param.u64 	%rd2, [uniformToBernoulli_param_0];
	ld.param.u32 	%r2, [uniformToBernoulli_param_1];
	mov.u32 	%r3, %ctaid.x;
	mov.u32 	%r4, %ntid.x;
	mov.u32 	%r5, %tid.x;
	mad.lo.s32 	%r1, %r3, %r4, %r5;
	setp.ge.s32 	%p1, %r1, %r2;
	@%p1 bra 	$L__BB9_4;
	cvta.to.global.u64 	%rd3, %rd2;
	mul.wide.s32 	%rd4, %r1, 4;
	add.s64 	%rd1, %rd3, %rd4;
	ld.global.f32 	%f1, [%rd1];
	setp.leu.f32 	%p2, %f1, 0f3F000000;
	@%p2 bra 	$L__BB9_3;
	mov.b32 	%r7, 1065353216;
	st.global.u32 	[%rd1], %r7;
	bra.uni 	$L__BB9_4;
$L__BB9_3:
	mov.b32 	%r6, 0;
	st.global.u32 	[%rd1], %r6;
$L__BB9_4:
	ret;

}
	// .globl	addRepeated
.visible .entry addRepeated(
	.param .u64 .ptr .align 1 addRepeated_param_0,
	.param .u64 .ptr .align 1 addRepeated_param_1,
	.param .u32 addRepeated_param_2,
	.param .u32 addRepeated_param_3
)
{
	.reg .pred 	%p<2>;
	.reg .b32 	%r<8>;
	.reg .b32 	%f<4>;
	.reg .b64 	%rd<9>;

	ld.param.u64 	%rd1, [addRepeated_param_0];
	ld.param.u64 	%rd2, [addRepeated_param_1];
	ld.param.u32 	%r3, [addRepeated_param_2];
	ld.param.u32 	%r2, [addRepeated_param_3];
	mov.u32 	%r4, %ctaid.x;
	mov.u32 	%r5, %ntid.x;
	mov.u32 	%r6, %tid.x;
	mad.lo.s32 	%r1, %r4, %r5, %r6;
	setp.ge.s32 	%p1, %r1, %r3;
	@%p1 bra 	$L__BB10_2;
	cvta.to.global.u64 	%rd3, %rd2;
	cvta.to.global.u64 	%rd4, %rd1;
	rem.s32 	%r7, %r1, %r2;
	mul.wide.s32 	%rd5, %r7, 4;
	add.s64 	%rd6, %rd3, %rd5;
	ld.global.f32 	%f1, [%rd6];
	mul.wide.s32 	%rd7, %r1, 4;
	add.s64 	%rd8, %rd4, %rd7;
	ld.global.f32 	%f2, [%rd8];
	add.f32 	%f3, %f1, %f2;
	st.global.f32 	[%rd8], %f3;
$L__BB10_2:
	ret;

}
	// .globl	addRepeatedPow2
.visible .entry addRepeatedPow2(
	.param .u64 .ptr .align 1 addRepeatedPow2_param_0,
	.param .u64 .ptr .align 1 addRepeatedPow2_param_1,
	.param .u32 addRepeatedPow2_param_2,
	.param .u32 addRepeatedPow2_param_3
)
{
	.reg .pred 	%p<2>;
	.reg .b32 	%r<8>;
	.reg .b32 	%f<4>;
	.reg .b64 	%rd<9>;

	ld.param.u64 	%rd1, [addRepeatedPow2_param_0];
	ld.param.u64 	%rd2, [addRepeatedPow2_param_1];
	ld.param.u32 	%r3, [addRepeatedPow2_param_2];
	ld.param.u32 	%r2, [addRepeatedPow2_param_3];
	mov.u32 	%r4, %ctaid.x;
	mov.u32 	%r5, %ntid.x;
	mov.u32 	%r6, %tid.x;
	mad.lo.s32 	%r1, %r4, %r5, %r6;
	setp.ge.s32 	%p1, %r1, %r3;
	@%p1 bra 	$L__BB11_2;
	cvta.to.global.u64 	%rd3, %rd2;
	cvta.to.global.u64 	%rd4, %rd1;
	and.b32  	%r7, %r2, %r1;
	mul.wide.s32 	%rd5, %r7, 4;
	add.s64 	%rd6, %rd3, %rd5;
	ld.global.f32 	%f1, [%rd6];
	mul.wide.s32 	%rd7, %r1, 4;
	add.s64 	%rd8, %rd4, %rd7;
	ld.global.f32 	%f2, [%rd8];
	add.f32 	%f3, %f1, %f2;
	st.global.f32 	[%rd8], %f3;
$L__BB11_2:
	ret;

}
	// .globl	scaleRepeated
.visible .entry scaleRepeated(
	.param .u64 .ptr .align 1 scaleRepeated_param_0,
	.param .u64 .ptr .align 1 scaleRepeated_param_1,
	.param .u32 scaleRepeated_param_2,
	.param .u32 scaleRepeated_param_3
)
{
	.reg .pred 	%p<2>;
	.reg .b32 	%r<8>;
	.reg .b32 	%f<4>;
	.reg .b64 	%rd<9>;

	ld.param.u64 	%rd1, [scaleRepeated_param_0];
	ld.param.u64 	%rd2, [scaleRepeated_param_1];
	ld.param.u32 	%r3, [scaleRepeated_param_2];
	ld.param.u32 	%r2, [scaleRepeated_param_3];
	mov.u32 	%r4, %ctaid.x;
	mov.u32 	%r5, %ntid.x;
	mov.u32 	%r6, %tid.x;
	mad.lo.s32 	%r1, %r4, %r5, %r6;
	setp.ge.s32 	%p1, %r1, %r3;
	@%p1 bra 	$L__BB12_2;
	cvta.to.global.u64 	%rd3, %rd2;
	cvta.to.global.u64 	%rd4, %rd1;
	rem.s32 	%r7, %r1, %r2;
	mul.wide.s32 	%rd5, %r7, 4;
	add.s64 	%rd6, %rd3, %rd5;
	ld.global.f32 	%f1, [%rd6];
	mul.wide.s32 	%rd7, %r1, 4;
	add.s64 	%rd8, %rd4, %rd7;
	ld.global.f32 	%f2, [%rd8];
	mul.f32 	%f3, %f1, %f2;
	st.global.f32 	[%rd8], %f3;
$L__BB12_2:
	ret;

}
	// .globl	scaleRepeatedPow2
.visible .entry scaleRepeatedPow2(
	.param .u64 .ptr .align 1 scaleRepeatedPow2_param_0,
	.param .u64 .ptr .align 1 scaleRepeatedPow2_param_1,
	.param .u32 scaleRepeatedPow2_param_2,
	.param .u32 scaleRepeatedPow2_param_3
)
{
	.reg .pred 	%p<2>;
	.reg .b32 	%r<8>;
	.reg .b32 	%f<4>;
	.reg .b64 	%rd<9>;

	ld.param.u64 	%rd1, [scaleRepeatedPow2_param_0];
	ld.param.u64 	%rd2, [scaleRepeatedPow2_param_1];
	ld.param.u32 	%r3, [scaleRepeatedPow2_param_2];
	ld.param.u32 	%r2, [scaleRepeatedPow2_param_3];
	mov.u32 	%r4, %ctaid.x;
	mov.u32 	%r5, %ntid.x;
	mov.u32 	%r6, %tid.x;
	mad.lo.s32 	%r1, %r4, %r5, %r6;
	setp.ge.s32 	%p1, %r1, %r3;
	@%p1 bra 	$L__BB13_2;
	cvta.to.global.u64 	%rd3, %rd2;
	cvta.to.global.u64 	%rd4, %rd1;
	and.b32  	%r7, %r2, %r1;
	mul.wide.s32 	%rd5, %r7, 4;
	add.s64 	%rd6, %rd3, %rd5;
	ld.global.f32 	%f1, [%rd6];
	mul.wide.s32 	%rd7, %r1, 4;
	add.s64 	%rd8, %rd4, %rd7;
	ld.global.f32 	%f2, [%rd8];
	mul.f32 	%f3, %f1, %f2;
	st.global.f32 	[%rd8], %f3;
$L__BB13_2:
	ret;

}
	// .globl	addScaler
.visible .entry addScaler(
	.param .f32 addScaler_param_0,
	.param .u64 .ptr .align 1 addScaler_param_1,
	.param .u32 addScaler_param_2
)
{
	.reg .pred 	%p<2>;
	.reg .b32 	%r<6>;
	.reg .b32 	%f<4>;
	.reg .b64 	%rd<5>;

	ld.param.f32 	%f1, [addScaler_param_0];
	ld.param.u64 	%rd1, [addScaler_param_1];
	ld.param.u32 	%r2, [addScaler_param_2];
	mov.u32 	%r3, %ctaid.x;
	mov.u32 	%r4, %ntid.x;
	mov.u32 	%r5, %tid.x;
	mad.lo.s32 	%r1, %r3, %r4, %r5;
	setp.ge.s32 	%p1, %r1, %r2;
	@%p1 bra 	$L__BB14_2;
	cvta.to.global.u64 	%rd2, %rd1;
	mul.wide.s32 	%rd3, %r1, 4;
	add.s64 	%rd4, %rd2, %rd3;
	ld.global.f32 	%f2, [%rd4];
	add.f32 	%f3, %f1, %f2;
	st.global.f32 	[%rd4], %f3;
$L__BB14_2:
	ret;

}
	// .globl	setScaler
.visible .entry setScaler(
	.param .f32 setScaler_param_0,
	.param .u64 .ptr .align 1 setScaler_param_1,
	.param .u32 setScaler_param_2
)
{
	.reg .pred 	%p<2>;
	.reg .b32 	%r<6>;
	.reg .b32 	%f<2>;
	.reg .b64 	%rd<5>;

	ld.param.f32 	%f1, [setScaler_param_0];
	ld.param.u64 	%rd1, [setScaler_param_1];
	ld.param.u32 	%r2, [setScaler_param_2];
	mov.u32 	%r3, %ctaid.x;
	mov.u32 	%r4, %ntid.x;
	mov.u32 	%r5, %tid.x;
	mad.lo.s32 	%r1, %r3, %r4, %r5;
	setp.ge.s32 	%p1, %r1, %r2;
	@%p1 bra 	$L__BB15_2;
	cvta.to.global.u64 	%rd2, %rd1;
	mul.wide.s32 	%rd3, %r1, 4;
	add.s64 	%rd4, %rd2, %rd3;
	st.global.f32 	[%rd4], %f1;
$L__BB15_2:
	ret;

}
	// .globl	addChunks
.visible .entry addChunks(
	.param .u64 .ptr .align 1 addChunks_param_0,
	.param .u64 .ptr .align 1 addChunks_param_1,
	.param .u32 addChunks_param_2,
	.param .u32 addChunks_param_3
)
{
	.reg .pred 	%p<2>;
	.reg .b32 	%r<8>;
	.reg .b32 	%f<4>;
	.reg .b64 	%rd<9>;

	ld.param.u64 	%rd1, [addChunks_param_0];
	ld.param.u64 	%rd2, [addChunks_param_1];
	ld.param.u32 	%r3, [addChunks_param_2];
	ld.param.u32 	%r2, [addChunks_param_3];
	mov.u32 	%r4, %ctaid.x;
	mov.u32 	%r5, %ntid.x;
	mov.u32 	%r6, %tid.x;
	mad.lo.s32 	%r1, %r4, %r5, %r6;
	setp.ge.s32 	%p1, %r1, %r3;
	@%p1 bra 	$L__BB16_2;
	cvta.to.global.u64 	%rd3, %rd2;
	cvta.to.global.u64 	%rd4, %rd1;
	div.s32 	%r7, %r1, %r2;
	mul.wide.s32 	%rd5, %r7, 4;
	add.s64 	%rd6, %rd3, %rd5;
	ld.global.f32 	%f1, [%rd6];
	mul.wide.s32 	%rd7, %r1, 4;
	add.s64 	%rd8, %rd4, %rd7;
	ld.global.f32 	%f2, [%rd8];
	add.f32 	%f3, %f1, %f2;
	st.global.f32 	[%rd8], %f3;
$L__BB16_2:
	ret;

}
	// .globl	subChunks
.visible .entry subChunks(
	.param .u64 .ptr .align 1 subChunks_param_0,
	.param .u64 .ptr .align 1 subChunks_param_1,
	.param .u32 subChunks_param_2,
	.param .u32 subChunks_param_3
)
{
	.reg .pred 	%p<2>;
	.reg .b32 	%r<8>;
	.reg .b32 	%f<4>;
	.reg .b64 	%rd<9>;

	ld.param.u64 	%rd1, [subChunks_param_0];
	ld.param.u64 	%rd2, [subChunks_param_1];
	ld.param.u32 	%r3, [subChunks_param_2];
	ld.param.u32 	%r2, [subChunks_param_3];
	mov.u32 	%r4, %ctaid.x;
	mov.u32 	%r5, %ntid.x;
	mov.u32 	%r6, %tid.x;
	mad.lo.s32 	%r1, %r4, %r5, %r6;
	setp.ge.s32 	%p1, %r1, %r3;
	@%p1 bra 	$L__BB17_2;
	cvta.to.global.u64 	%rd3, %rd2;
	cvta.to.global.u64 	%rd4, %rd1;
	div.s32 	%r7, %r1, %r2;
	mul.wide.s32 	%rd5, %r7, 4;
	add.s64 	%rd6, %rd3, %rd5;
	ld.global.f32 	%f1, [%rd6];
	mul.wide.s32 	%rd7, %r1, 4;
	add.s64 	%rd8, %rd4, %rd7;
	ld.global.f32 	%f2, [%rd8];
	sub.f32 	%f3, %f2, %f1;
	st.global.f32 	[%rd8], %f3;
$L__BB17_2:
	ret;

}
	// .globl	lessThan
.visible .entry lessThan(
	.param .f32 lessThan_param_0,
	.param .u64 .ptr .align 1 lessThan_param_1,
	.param .u32 lessThan_param_2
)
{
	.reg .pred 	%p<3>;
	.reg .b32 	%r<8>;
	.reg .b32 	%f<3>;
	.reg .b64 	%rd<5>;

	ld.param.f32 	%f1, [lessThan_param_0];
	ld.param.u64 	%rd2, [lessThan_param_1];
	ld.param.u32 	%r2, [lessThan_param_2];
	mov.u32 	%r3, %ctaid.x;
	mov.u32 	%r4, %ntid.x;
	mov.u32 	%r5, %tid.x;
	mad.lo.s32 	%r1, %r3, %r4, %r5;
	setp.ge.s32 	%p1, %r1, %r2;
	@%p1 bra 	$L__BB18_4;
	cvta.to.global.u64 	%rd3, %rd2;
	mul.wide.s32 	%rd4, %r1, 4;
	add.s64 	%rd1, %rd3, %rd4;
	ld.global.f32 	%f2, [%rd1];
	setp.geu.f32 	%p2, %f2, %f1;
	@%p2 bra 	$L__BB18_3;
	mov.b32 	%r7, 1065353216;
	st.global.u32 	[%rd1], %r7;
	bra.uni 	$L__BB18_4;
$L__BB18_3:
	mov.b32 	%r6, 0;
	st.global.u32 	[%rd1], %r6;
$L__BB18_4:
	ret;

}
	// .globl	greaterThan
.visible .entry greaterThan(
	.param .f32 greaterThan_param_0,
	.param .u64 .ptr .align 1 greaterThan_param_1,
	.param .u32 greaterThan_param_2
)
{
	.reg .pred 	%p<3>;
	.reg .b32 	%r<8>;
	.reg .b32 	%f<3>;
	.reg .b64 	%rd<5>;

	ld.param.f32 	%f1, [greaterThan_param_0];
	ld.param.u64 	%rd2, [greaterThan_param_1];
	ld.param.u32 	%r2, [greaterThan_param_2];
	mov.u32 	%r3, %ctaid.x;
	mov.u32 	%r4, %ntid.x;
	mov.u32 	%r5, %tid.x;
	mad.lo.s32 	%r1, %r3, %r4, %r5;
	setp.ge.s32 	%p1, %r1, %r2;
	@%p1 bra 	$L__BB19_4;
	cvta.to.global.u64 	%rd3, %rd2;
	mul.wide.s32 	%rd4, %r1, 4;
	add.s64 	%rd1, %rd3, %rd4;
	ld.global.f32 	%f2, [%rd1];
	setp.leu.f32 	%p2, %f2, %f1;
	@%p2 bra 	$L__BB19_3;
	mov.b32 	%r7, 1065353216;
	st.global.u32 	[%rd1], %r7;
	bra.uni 	$L__BB19_4;
$L__BB19_3:
	mov.b32 	%r6, 0;
	st.global.u32 	[%rd1], %r6;
$L__BB19_4:
	ret;

}
	// .globl	equalTo
.visible .entry equalTo(
	.param .f32 equalTo_param_0,
	.param .u64 .ptr .align 1 equalTo_param_1,
	.param .u32 equalTo_param_2
)
{
	.reg .pred 	%p<3>;
	.reg .b32 	%r<8>;
	.reg .b32 	%f<3>;
	.reg .b64 	%rd<5>;

	ld.param.f32 	%f1, [equalTo_param_0];
	ld.param.u64 	%rd2, [equalTo_param_1];
	ld.param.u32 	%r2, [equalTo_param_2];
	mov.u32 	%r3, %ctaid.x;
	mov.u32 	%r4, %ntid.x;
	mov.u32 	%r5, %tid.x;
	mad.lo.s32 	%r1, %r3, %r4, %r5;
	setp.ge.s32 	%p1, %r1, %r2;
	@%p1 bra 	$L__BB20_4;
	cvta.to.global.u64 	%rd3, %rd2;
	mul.wide.s32 	%rd4, %r1, 4;
	add.s64 	%rd1, %rd3, %rd4;
	ld.global.f32 	%f2, [%rd1];
	setp.neu.f32 	%p2, %f2, %f1;
	@%p2 bra 	$L__BB20_3;
	mov.b32 	%r7, 1065353216;
	st.global.u32 	[%rd1], %r7;
	bra.uni 	$L__BB20_4;
$L__BB20_3:
	mov.b32 	%r6, 0;
	st.global.u32 	[%rd1], %r6;
$L__BB20_4:
	ret;

}
	// .globl	addLogs
.visible .entry addLogs(
	.param .u64 .ptr .align 1 addLogs_param_0,
	.param .u64 .ptr .align 1 addLogs_param_1,
	.param .u32 addLogs_param_2
)
{
	.reg .pred 	%p<11>;
	.reg .b32 	%r<28>;
	.reg .b32 	%f<52>;
	.reg .b64 	%rd<9>;

	ld.param.u64 	%rd1, [addLogs_param_0];
	ld.param.u64 	%rd2, [addLogs_param_1];
	ld.param.u32 	%r8, [addLogs_param_2];
	mov.u32 	%r1, %ctaid.y;
	mov.u32 	%r27, %ntid.x;
	mov.u32 	%r3, %tid.x;
	mad.lo.s32 	%r4, %r1, %r27, %r3;
	setp.ge.s32 	%p1, %r4, %r8;
	shl.b32 	%r9, %r3, 2;
	mov.u32 	%r10, chunk;
	add.s32 	%r5, %r10, %r9;
	@%p1 bra 	$L__BB21_2;
	cvta.to.global.u64 	%rd3, %rd2;
	mov.u32 	%r11, %ctaid.x;
	mad.lo.s32 	%r12, %r8, %r11, %r4;
	mul.wide.u32 	%rd4, %r12, 4;
	add.s64 	%rd5, %rd3, %rd4;
	ld.global.f32 	%f1, [%rd5];
	st.shared.f32 	[%r5], %f1;
$L__BB21_2:
	bar.sync 	0;
	setp.lt.u32 	%p2, %r27, 2;
	@%p2 bra 	$L__BB21_6;
$L__BB21_3:
	shr.u32 	%r7, %r27, 1;
	setp.ge.u32 	%p3, %r3, %r7;
	add.s32 	%r13, %r7, %r4;
	setp.ge.s32 	%p4, %r13, %r8;
	or.pred  	%p5, %p3, %p4;
	@%p5 bra 	$L__BB21_5;
	ld.shared.f32 	%f2, [%r5];
	shl.b32 	%r14, %r7, 2;
	add.s32 	%r15, %r5, %r14;
	ld.shared.f32 	%f3, [%r15];
	max.f32 	%f4, %f2, %f3;
	sub.f32 	%f5, %f2, %f4;
	fma.rn.f32 	%f6, %f5, 0f3BBB989D, 0f3F000000;
	cvt.sat.f32.f32 	%f7, %f6;
	mov.f32 	%f8, 0f4B400001;
	mov.f32 	%f9, 0f437C0000;
	fma.rm.f32 	%f10, %f7, %f9, %f8;
	add.f32 	%f11, %f10, 0fCB40007F;
	neg.f32 	%f12, %f11;
	fma.rn.f32 	%f13, %f5, 0f3FB8AA3B, %f12;
	fma.rn.f32 	%f14, %f5, 0f32A57060, %f13;
	mov.b32 	%r16, %f10;
	shl.b32 	%r17, %r16, 23;
	mov.b32 	%f15, %r17;
	ex2.approx.ftz.f32 	%f16, %f14;
	sub.f32 	%f17, %f3, %f4;
	fma.rn.f32 	%f18, %f17, 0f3BBB989D, 0f3F000000;
	cvt.sat.f32.f32 	%f19, %f18;
	fma.rm.f32 	%f20, %f19, %f9, %f8;
	add.f32 	%f21, %f20, 0fCB40007F;
	neg.f32 	%f22, %f21;
	fma.rn.f32 	%f23, %f17, 0f3FB8AA3B, %f22;
	fma.rn.f32 	%f24, %f17, 0f32A57060, %f23;
	mov.b32 	%r18, %f20;
	shl.b32 	%r19, %r18, 23;
	mov.b32 	%f25, %r19;
	ex2.approx.ftz.f32 	%f26, %f24;
	mul.f32 	%f27, %f26, %f25;
	fma.rn.f32 	%f28, %f16, %f15, %f27;
	setp.lt.f32 	%p6, %f28, 0f00800000;
	mul.f32 	%f29, %f28, 0f4B000000;
	selp.f32 	%f30, %f29, %f28, %p6;
	selp.f32 	%f31, 0fC1B80000, 0f00000000, %p6;
	mov.b32 	%r20, %f30;
	add.s32 	%r21, %r20, -1059760811;
	and.b32  	%r22, %r21, -8388608;
	sub.s32 	%r23, %r20, %r22;
	mov.b32 	%f32, %r23;
	cvt.rn.f32.s32 	%f33, %r22;
	fma.rn.f32 	%f34, %f33, 0f34000000, %f31;
	add.f32 	%f35, %f32, 0fBF800000;
	fma.rn.f32 	%f36, %f35, 0fBE055027, 0f3E1039F6;
	fma.rn.f32 	%f37, %f36, %f35, 0fBDF8CDCC;
	fma.rn.f32 	%f38, %f37, %f35, 0f3E0F2955;
	fma.rn.f32 	%f39, %f38, %f35, 0fBE2AD8B9;
	fma.rn.f32 	%f40, %f39, %f35, 0f3E4CED0B;
	fma.rn.f32 	%f41, %f40, %f35, 0fBE7FFF22;
	fma.rn.f32 	%f42, %f41, %f35, 0f3EAAAA78;
	fma.rn.f32 	%f43, %f42, %f35, 0fBF000000;
	mul.f32 	%f44, %f35, %f43;
	fma.rn.f32 	%f45, %f44, %f35, %f35;
	fma.rn.f32 	%f46, %f34, 0f3F317218, %f45;
	setp.gt.u32 	%p7, %r20, 2139095039;
	fma.rn.f32 	%f47, %f30, 0f7F800000, 0f7F800000;
	selp.f32 	%f48, %f47, %f46, %p7;
	setp.eq.f32 	%p8, %f30, 0f00000000;
	selp.f32 	%f49, 0fFF800000, %f48, %p8;
	add.f32 	%f50, %f4, %f49;
	st.shared.f32 	[%r5], %f50;
$L__BB21_5:
	bar.sync 	0;
	setp.gt.u32 	%p9, %r27, 3;
	mov.u32 	%r27, %r7;
	@%p9 bra 	$L__BB21_3;
$L__BB21_6:
	setp.ne.s32 	%p10, %r3, 0;
	@%p10 bra 	$L__BB21_8;
	ld.shared.f32 	%f51, [chunk];
	mov.u32 	%r24, %ctaid.x;
	mov.u32 	%r25, %nctaid.y;
	mad.lo.s32 	%r26, %r24, %r25, %r1;
	cvta.to.global.u64 	%rd6, %rd1;
	mul.wide.u32 	%rd7, %r26, 4;
	add.s64 	%rd8, %rd6, %rd7;
	st.global.f32 	[%rd8], %f51;
$L__BB21_8:
	ret;

}
	// .globl	powScaler
.visible .entry powScaler(
	.param .f32 powScaler_param_0,
	.param .u64 .ptr .align 1 powScaler_param_1,
	.param .u32 powScaler_param_2
)
{
	.reg .pred 	%p<23>;
	.reg .b32 	%r<20>;
	.reg .b32 	%f<77>;
	.reg .b64 	%rd<5>;

	ld.param.f32 	%f10, [powScaler_param_0];
	ld.param.u64 	%rd2, [powScaler_param_1];
	ld.param.u32 	%r2, [powScaler_param_2];
	mov.u32 	%r3, %ctaid.x;
	mov.u32 	%r4, %ntid.x;
	mov.u32 	%r5, %tid.x;
	mad.lo.s32 	%r1, %r3, %r4, %r5;
	setp.ge.s32 	%p1, %r1, %r2;
	mov.f32 	%f76, 0f3F800000;
	@%p1 bra 	$L__BB22_10;
	cvta.to.global.u64 	%rd3, %rd2;
	mul.wide.s32 	%rd4, %r1, 4;
	add.s64 	%rd1, %rd3, %rd4;
	ld.global.f32 	%f1, [%rd1];
	mul.f32 	%f12, %f10, 0f3F000000;
	cvt.rzi.f32.f32 	%f13, %f12;
	add.f32 	%f14, %f13, %f13;
	sub.f32 	%f15, %f10, %f14;
	abs.f32 	%f2, %f15;
	abs.f32 	%f3, %f1;
	setp.lt.f32 	%p2, %f3, 0f00800000;
	mul.f32 	%f16, %f3, 0f4B800000;
	selp.f32 	%f17, %f16, %f3, %p2;
	selp.f32 	%f18, 0fC1C00000, 0f00000000, %p2;
	mov.b32 	%r6, %f17;
	add.s32 	%r7, %r6, -1060439283;
	and.b32  	%r8, %r7, -8388608;
	sub.s32 	%r9, %r6, %r8;
	mov.b32 	%f19, %r9;
	cvt.rn.f32.s32 	%f20, %r8;
	fma.rn.f32 	%f21, %f20, 0f34000000, %f18;
	add.f32 	%f22, %f19, 0fBF800000;
	add.f32 	%f23, %f19, 0f3F800000;
	rcp.approx.ftz.f32 	%f24, %f23;
	add.f32 	%f25, %f22, %f22;
	mul.f32 	%f26, %f25, %f24;
	mul.f32 	%f27, %f26, %f26;
	sub.f32 	%f28, %f22, %f26;
	add.f32 	%f29, %f28, %f28;
	neg.f32 	%f30, %f26;
	fma.rn.f32 	%f31, %f30, %f22, %f29;
	mul.rn.f32 	%f32, %f24, %f31;
	fma.rn.f32 	%f33, %f27, 0f3A2C32E4, 0f3B52E7DB;
	fma.rn.f32 	%f34, %f33, %f27, 0f3C93BB73;
	fma.rn.f32 	%f35, %f34, %f27, 0f3DF6384F;
	mul.rn.f32 	%f36, %f35, %f27;
	fma.rn.f32 	%f37, %f26, 0f3FB8AA3B, %f21;
	sub.f32 	%f38, %f21, %f37;
	fma.rn.f32 	%f39, %f26, 0f3FB8AA3B, %f38;
	fma.rn.f32 	%f40, %f32, 0f3FB8AA3B, %f39;
	fma.rn.f32 	%f41, %f26, 0f32A55E34, %f40;
	mul.f32 	%f42, %f36, 0f40400000;
	fma.rn.f32 	%f43, %f42, %f32, %f41;
	fma.rn.f32 	%f44, %f36, %f26, %f43;
	add.rn.f32 	%f45, %f37, %f44;
	neg.f32 	%f46, %f37;
	add.rn.f32 	%f47, %f45, %f46;
	neg.f32 	%f48, %f47;
	add.rn.f32 	%f49, %f44, %f48;
	mul.rn.f32 	%f50, %f45, %f10;
	neg.f32 	%f51, %f50;
	fma.rn.f32 	%f52, %f45, %f10, %f51;
	fma.rn.f32 	%f53, %f49, %f10, %f52;
	cvt.rni.f32.f32 	%f54, %f50;
	sub.f32 	%f55, %f50, %f54;
	add.f32 	%f56, %f55, %f53;
	fma.rn.f32 	%f57, %f56, 0f391FCB8E, 0f3AAF85ED;
	fma.rn.f32 	%f58, %f57, %f56, 0f3C1D9856;
	fma.rn.f32 	%f59, %f58, %f56, 0f3D6357BB;
	fma.rn.f32 	%f60, %f59, %f56, 0f3E75FDEC;
	fma.rn.f32 	%f61, %f60, %f56, 0f3F317218;
	fma.rn.f32 	%f62, %f61, %f56, 0f3F800000;
	cvt.rzi.s32.f32 	%r10, %f54;
	setp.gt.f32 	%p3, %f54, 0f00000000;
	selp.b32 	%r11, 0, -2097152000, %p3;
	add.s32 	%r12, %r11, 2130706432;
	mov.b32 	%f63, %r12;
	mul.f32 	%f64, %f62, %f63;
	shl.b32 	%r13, %r10, 23;
	sub.s32 	%r14, %r13, %r11;
	mov.b32 	%f65, %r14;
	mul.f32 	%f66, %f64, %f65;
	abs.f32 	%f67, %f50;
	setp.gt.f32 	%p4, %f67, 0f43180000;
	setp.lt.f32 	%p5, %f50, 0f00000000;
	selp.f32 	%f68, 0f00000000, 0f7F800000, %p5;
	selp.f32 	%f4, %f68, %f66, %p4;
	setp.eq.f32 	%p6, %f1, 0f3F800000;
	setp.eq.f32 	%p7, %f10, 0f00000000;
	or.pred  	%p8, %p7, %p6;
	@%p8 bra 	$L__BB22_9;
	setp.num.f32 	%p9, %f3, %f3;
	abs.f32 	%f69, %f10;
	setp.num.f32 	%p10, %f69, %f69;
	and.pred  	%p11, %p9, %p10;
	@%p11 bra 	$L__BB22_4;
	add.rn.f32 	%f76, %f1, %f10;
	bra.uni 	$L__BB22_9;
$L__BB22_4:
	setp.neu.f32 	%p12, %f1, 0f00000000;
	setp.neu.f32 	%p13, %f3, 0f7F800000;
	and.pred  	%p14, %p12, %p13;
	@%p14 bra 	$L__BB22_6;
	setp.neu.f32 	%p21, %f2, 0f3F800000;
	add.f32 	%f74, %f1, %f1;
	mov.b32 	%r15, %f74;
	setp.lt.f32 	%p22, %f10, 0f00000000;
	xor.b32  	%r16, %r15, 2139095040;
	selp.b32 	%r17, %r16, %r15, %p22;
	and.b32  	%r18, %r17, 2147483647;
	selp.b32 	%r19, %r18, %r17, %p21;
	mov.b32 	%f76, %r19;
	bra.uni 	$L__BB22_9;
$L__BB22_6:
	setp.eq.f32 	%p15, %f1, 0fBF800000;
	setp.eq.f32 	%p16, %f69, 0f7F800000;
	and.pred  	%p17, %p15, %p16;
	@%p17 bra 	$L__BB22_9;
	setp.geu.f32 	%p18, %f1, 0f00000000;
	mov.f32 	%f76, %f4;
	@%p18 bra 	$L__BB22_9;
	setp.neu.f32 	%p19, %f2, 0f3F800000;
	neg.f32 	%f71, %f4;
	selp.f32 	%f72, %f4, %f71, %p19;
	cvt.rmi.f32.f32 	%f73, %f10;
	setp.neu.f32 	%p20, %f10, %f73;
	selp.f32 	%f76, 0f7FFFFFFF, %f72, %p20;
$L__BB22_9:
	st.global.f32 	[%rd1], %f76;
$L__BB22_10:
	ret;

}
	// .globl	mapForward
.visible .entry mapForward(
	.param .u64 .ptr .align 1 mapForward_param_0,
	.param .u64 .ptr .align 1 mapForward_param_1,
	.param .u64 .ptr .align 1 mapForward_param_2,
	.param .u32 mapForward_param_3
)
{
	.reg .pred 	%p<2>;
	.reg .b32 	%r<7>;
	.reg .b32 	%f<2>;
	.reg .b64 	%rd<12>;

	ld.param.u64 	%rd1, [mapForward_param_0];
	ld.param.u64 	%rd2, [mapForward_param_1];
	ld.param.u64 	%rd3, [mapForward_param_2];
	ld.param.u32 	%r2, [mapForward_param_3];
	mov.u32 	%r3, %ctaid.x;
	mov.u32 	%r4, %ntid.x;
	mov.u32 	%r5, %tid.x;
	mad.lo.s32 	%r1, %r3, %r4, %r5;
	setp.ge.s32 	%p1, %r1, %r2;
	@%p1 bra 	$L__BB23_2;
	cvta.to.global.u64 	%rd4, %rd3;
	cvta.to.global.u64 	%rd5, %rd2;
	cvta.to.global.u64 	%rd6, %rd1;
	mul.wide.s32 	%rd7, %r1, 4;
	add.s64 	%rd8, %rd4, %rd7;
	ld.global.u32 	%r6, [%rd8];
	mul.wide.s32 	%rd9, %r6, 4;
	add.s64 	%rd10, %rd5, %rd9;
	ld.global.f32 	%f1, [%rd10];
	add.s64 	%rd11, %rd6, %rd7;
	st.global.f32 	[%rd11], %f1;
$L__BB23_2:
	ret;

}
	// .globl	mapBackward
.visible .entry mapBackward(
	.param .u64 .ptr .align 1 mapBackward_param_0,
	.param .u64 .ptr .align 1 mapBackward_param_1,
	.param .u64 .ptr .align 1 mapBackward_param_2,
	.param .u32 mapBackward_param_3
)
{
	.reg .pred 	%p<2>;
	.reg .b32 	%r<7>;
	.reg .b32 	%f<3>;
	.reg .b64 	%rd<12>;

	ld.param.u64 	%rd1, [mapBackward_param_0];
	ld.param.u64 	%rd2, [mapBackward_param_1];
	ld.param.u64 	%rd3, [mapBackward_param_2];
	ld.param.u32 	%r2, [mapBackward_param_3];
	mov.u32 	%r3, %ctaid.x;
	mov.u32 	%r4, %ntid.x;
	mov.u32 	%r5, %tid.x;
	mad.lo.s32 	%r1, %r3, %r4, %r5;
	setp.ge.s32 	%p1, %r1, %r2;
	@%p1 bra 	$L__BB24_2;
	cvta.to.global.u64 	%rd4, %rd3;
	cvta.to.global.u64 	%rd5, %rd2;
	cvta.to.global.u64 	%rd6, %rd1;
	mul.wide.s32 	%rd7, %r1, 4;
	add.s64 	%rd8, %rd4, %rd7;
	ld.global.u32 	%r6, [%rd8];
	mul.wide.s32 	%rd9, %r6, 4;
	add.s64 	%rd10, %rd6, %rd9;
	add.s64 	%rd11, %rd5, %rd7;
	ld.global.f32 	%f1, [%rd11];
	atom.global.add.f32 	%f2, [%rd10], %f1;
$L__BB24_2:
	ret;

}
	// .globl	mapMax
.visible .entry mapMax(
	.param .u64 .ptr .align 1 mapMax_param_0,
	.param .u64 .ptr .align 1 mapMax_param_1,
	.param .u32 mapMax_param_2,
	.param .u32 mapMax_param_3
)
{
	.reg .pred 	%p<40>;
	.reg .b32 	%r<113>;
	.reg .b32 	%f<70>;
	.reg .b64 	%rd<26>;

	ld.param.u64 	%rd9, [mapMax_param_0];
	ld.param.u64 	%rd10, [mapMax_param_1];
	ld.param.u32 	%r35, [mapMax_param_2];
	ld.param.u32 	%r34, [mapMax_param_3];
	mov.u32 	%r36, %ctaid.x;
	mov.u32 	%r37, %ntid.x;
	mov.u32 	%r38, %tid.x;
	mad.lo.s32 	%r1, %r36, %r37, %r38;
	setp.ge.s32 	%p1, %r1, %r35;
	@%p1 bra 	$L__BB25_16;
	cvta.to.global.u64 	%rd1, %rd10;
	mul.lo.s32 	%r2, %r34, %r1;
	setp.lt.s32 	%p2, %r34, 2;
	mov.b32 	%r112, 0;
	@%p2 bra 	$L__BB25_15;
	mul.wide.s32 	%rd11, %r2, 4;
	add.s64 	%rd2, %rd1, %rd11;
	ld.global.f32 	%f67, [%rd2];
	add.s32 	%r3, %r34, -1;
	add.s32 	%r43, %r34, -2;
	and.b32  	%r4, %r3, 15;
	setp.lt.u32 	%p3, %r43, 15;
	mov.b32 	%r112, 0;
	mov.b32 	%r104, 1;
	@%p3 bra 	$L__BB25_6;
	and.b32  	%r5, %r3, -16;
	add.s64 	%rd13, %rd11, %rd1;
	add.s64 	%rd24, %rd13, 32;
	mov.b32 	%r98, 0;
	mov.u32 	%r112, %r98;
$L__BB25_4:
	.pragma "nounroll";
	add.s32 	%r45, %r98, 1;
	ld.global.f32 	%f11, [%rd24+-28];
	setp.gt.f32 	%p4, %f11, %f67;
	selp.b32 	%r46, %r45, %r112, %p4;
	selp.f32 	%f12, %f11, %f67, %p4;
	ld.global.f32 	%f13, [%rd24+-24];
	setp.gt.f32 	%p5, %f13, %f12;
	add.s32 	%r47, %r98, 2;
	selp.b32 	%r48, %r47, %r46, %p5;
	selp.f32 	%f14, %f13, %f12, %p5;
	ld.global.f32 	%f15, [%rd24+-20];
	setp.gt.f32 	%p6, %f15, %f14;
	add.s32 	%r49, %r98, 3;
	selp.b32 	%r50, %r49, %r48, %p6;
	selp.f32 	%f16, %f15, %f14, %p6;
	ld.global.f32 	%f17, [%rd24+-16];
	setp.gt.f32 	%p7, %f17, %f16;
	add.s32 	%r51, %r98, 4;
	selp.b32 	%r52, %r51, %r50, %p7;
	selp.f32 	%f18, %f17, %f16, %p7;
	ld.global.f32 	%f19, [%rd24+-12];
	setp.gt.f32 	%p8, %f19, %f18;
	add.s32 	%r53, %r98, 5;
	selp.b32 	%r54, %r53, %r52, %p8;
	selp.f32 	%f20, %f19, %f18, %p8;
	ld.global.f32 	%f21, [%rd24+-8];
	setp.gt.f32 	%p9, %f21, %f20;
	add.s32 	%r55, %r98, 6;
	selp.b32 	%r56, %r55, %r54, %p9;
	selp.f32 	%f22, %f21, %f20, %p9;
	ld.global.f32 	%f23, [%rd24+-4];
	setp.gt.f32 	%p10, %f23, %f22;
	add.s32 	%r57, %r98, 7;
	selp.b32 	%r58, %r57, %r56, %p10;
	selp.f32 	%f24, %f23, %f22, %p10;
	ld.global.f32 	%f25, [%rd24];
	setp.gt.f32 	%p11, %f25, %f24;
	add.s32 	%r59, %r98, 8;
	selp.b32 	%r60, %r59, %r58, %p11;
	selp.f32 	%f26, %f25, %f24, %p11;
	ld.global.f32 	%f27, [%rd24+4];
	setp.gt.f32 	%p12, %f27, %f26;
	add.s32 	%r61, %r98, 9;
	selp.b32 	%r62, %r61, %r60, %p12;
	selp.f32 	%f28, %f27, %f26, %p12;
	ld.global.f32 	%f29, [%rd24+8];
	setp.gt.f32 	%p13, %f29, %f28;
	add.s32 	%r63, %r98, 10;
	selp.b32 	%r64, %r63, %r62, %p13;
	selp.f32 	%f30, %f29, %f28, %p13;
	ld.global.f32 	%f31, [%rd24+12];
	setp.gt.f32 	%p14, %f31, %f30;
	add.s32 	%r65, %r98, 11;
	selp.b32 	%r66, %r65, %r64, %p14;
	selp.f32 	%f32, %f31, %f30, %p14;
	ld.global.f32 	%f33, [%rd24+16];
	setp.gt.f32 	%p15, %f33, %f32;
	add.s32 	%r67, %r98, 12;
	selp.b32 	%r68, %r67, %r66, %p15;
	selp.f32 	%f34, %f33, %f32, %p15;
	ld.global.f32 	%f35, [%rd24+20];
	setp.gt.f32 	%p16, %f35, %f34;
	add.s32 	%r69, %r98, 13;
	selp.b32 	%r70, %r69, %r68, %p16;
	selp.f32 	%f36, %f35, %f34, %p16;
	ld.global.f32 	%f37, [%rd24+24];
	setp.gt.f32 	%p17, %f37, %f36;
	add.s32 	%r71, %r98, 14;
	selp.b32 	%r72, %r71, %r70, %p17;
	selp.f32 	%f38, %f37, %f36, %p17;
	ld.global.f32 	%f39, [%rd24+28];
	setp.gt.f32 	%p18, %f39, %f38;
	add.s32 	%r73, %r98, 15;
	selp.b32 	%r74, %r73, %r72, %p18;
	selp.f32 	%f40, %f39, %f38, %p18;
	ld.global.f32 	%f41, [%rd24+32];
	setp.gt.f32 	%p19, %f41, %f40;
	add.s32 	%r98, %r98, 16;
	selp.b32 	%r112, %r98, %r74, %p19;
	selp.f32 	%f67, %f41, %f40, %p19;
	add.s64 	%rd24, %rd24, 64;
	setp.ne.s32 	%p20, %r98, %r5;
	@%p20 bra 	$L__BB25_4;
	add.s32 	%r104, %r98, 1;
$L__BB25_6:
	setp.eq.s32 	%p21, %r4, 0;
	@%p21 bra 	$L__BB25_15;
	and.b32  	%r14, %r3, 7;
	setp.lt.u32 	%p22, %r4, 8;
	@%p22 bra 	$L__BB25_9;
	mul.wide.u32 	%rd14, %r104, 4;
	add.s64 	%rd15, %rd2, %rd14;
	ld.global.f32 	%f42, [%rd15];
	setp.gt.f32 	%p23, %f42, %f67;
	selp.b32 	%r76, %r104, %r112, %p23;
	selp.f32 	%f43, %f42, %f67, %p23;
	add.s32 	%r77, %r104, 1;
	ld.global.f32 	%f44, [%rd15+4];
	setp.gt.f32 	%p24, %f44, %f43;
	selp.b32 	%r78, %r77, %r76, %p24;
	selp.f32 	%f45, %f44, %f43, %p24;
	add.s32 	%r79, %r104, 2;
	ld.global.f32 	%f46, [%rd15+8];
	setp.gt.f32 	%p25, %f46, %f45;
	selp.b32 	%r80, %r79, %r78, %p25;
	selp.f32 	%f47, %f46, %f45, %p25;
	add.s32 	%r81, %r104, 3;
	ld.global.f32 	%f48, [%rd15+12];
	setp.gt.f32 	%p26, %f48, %f47;
	selp.b32 	%r82, %r81, %r80, %p26;
	selp.f32 	%f49, %f48, %f47, %p26;
	add.s32 	%r83, %r104, 4;
	ld.global.f32 	%f50, [%rd15+16];
	setp.gt.f32 	%p27, %f50, %f49;
	selp.b32 	%r84, %r83, %r82, %p27;
	selp.f32 	%f51, %f50, %f49, %p27;
	add.s32 	%r85, %r104, 5;
	ld.global.f32 	%f52, [%rd15+20];
	setp.gt.f32 	%p28, %f52, %f51;
	selp.b32 	%r86, %r85, %r84, %p28;
	selp.f32 	%f53, %f52, %f51, %p28;
	add.s32 	%r87, %r104, 6;
	ld.global.f32 	%f54, [%rd15+24];
	setp.gt.f32 	%p29, %f54, %f53;
	selp.b32 	%r88, %r87, %r86, %p29;
	selp.f32 	%f55, %f54, %f53, %p29;
	add.s32 	%r89, %r104, 7;
	ld.global.f32 	%f56, [%rd15+28];
	setp.gt.f32 	%p30, %f56, %f55;
	selp.b32 	%r112, %r89, %r88, %p30;
	selp.f32 	%f67, %f56, %f55, %p30;
	add.s32 	%r104, %r104, 8;
$L__BB25_9:
	setp.eq.s32 	%p31, %r14, 0;
	@%p31 bra 	$L__BB25_15;
	and.b32  	%r20, %r3, 3;
	setp.lt.u32 	%p32, %r14, 4;
	@%p32 bra 	$L__BB25_12;
	mul.wide.u32 	%rd16, %r104, 4;
	add.s64 	%rd17, %rd2, %rd16;
	ld.global.f32 	%f57, [%rd17];
	setp.gt.f32 	%p33, %f57, %f67;
	selp.b32 	%r91, %r104, %r112, %p33;
	selp.f32 	%f58, %f57, %f67, %p33;
	add.s32 	%r92, %r104, 1;
	ld.global.f32 	%f59, [%rd17+4];
	setp.gt.f32 	%p34, %f59, %f58;
	selp.b32 	%r93, %r92, %r91, %p34;
	selp.f32 	%f60, %f59, %f58, %p34;
	add.s32 	%r94, %r104, 2;
	ld.global.f32 	%f61, [%rd17+8];
	setp.gt.f32 	%p35, %f61, %f60;
	selp.b32 	%r95, %r94, %r93, %p35;
	selp.f32 	%f62, %f61, %f60, %p35;
	add.s32 	%r96, %r104, 3;
	ld.global.f32 	%f63, [%rd17+12];
	setp.gt.f32 	%p36, %f63, %f62;
	selp.b32 	%r112, %r96, %r95, %p36;
	selp.f32 	%f67, %f63, %f62, %p36;
	add.s32 	%r104, %r104, 4;
$L__BB25_12:
	setp.eq.s32 	%p37, %r20, 0;
	@%p37 bra 	$L__BB25_15;
	mul.wide.u32 	%rd19, %r104, 4;
	add.s64 	%rd20, %rd11, %rd19;
	add.s64 	%rd25, %rd1, %rd20;
	neg.s32 	%r109, %r20;
$L__BB25_14:
	.pragma "nounroll";
	ld.global.f32 	%f64, [%rd25];
	setp.gt.f32 	%p38, %f64, %f67;
	selp.b32 	%r112, %r104, %r112, %p38;
	selp.f32 	%f67, %f64, %f67, %p38;
	add.s32 	%r104, %r104, 1;
	add.s64 	%rd25, %rd25, 4;
	add.s32 	%r109, %r109, 1;
	setp.ne.s32 	%p39, %r109, 0;
	@%p39 bra 	$L__BB25_14;
$L__BB25_15:
	add.s32 	%r97, %r112, %r2;
	cvta.to.global.u64 	%rd21, %rd9;
	mul.wide.s32 	%rd22, %r1, 4;
	add.s64 	%rd23, %rd21, %rd22;
	st.global.u32 	[%rd23], %r97;
$L__BB25_16:
	ret;

}


// ===== COMPILED SASS (sm_100) =====

	.target	sm_100

	.elftype	@"ET_EXEC"


//--------------------- .note.nv.tkinfo           --------------------------
	.section	.note.nv.tkinfo,"",@"SHT_NOTE"
	.sectionflags	@"SHF_NOTE_NV_TKINFO"
	.tkinfo
        /*0018*/ 	.word	0x00000002
        /*0030*/ 	.string	""
        /*0030*/ 	.string	"ptxas"
        /*0030*/ 	.string	"Cuda compilation tools, release 13.0, V13.0.88"
        /*0030*/ 	.string	"Build cuda_13.0.r13.0/compiler.36424714_0"
        /*0030*/ 	.string	"-arch sm_100 -m 64 "



//--------------------- .note.nv.cuinfo           --------------------------
	.section	.note.nv.cuinfo,"",@"SHT_NOTE"
	.sectionflags	@"SHF_NOTE_NV_CUINFO"
        /*0018*/ 	.short	0x0002
        /*001a*/ 	.short	0x0064
        /*001c*/ 	.short	0x0082
	.zero		2


//--------------------- .nv.info                  --------------------------
	.section	.nv.info,"",@"SHT_CUDA_INFO"
	.align	4


	//----- nvinfo : EIATTR_REGCOUNT
	.align		4
        /*0000*/ 	.byte	0x04, 0x2f
        /*0002*/ 	.short	(.L_2 - .L_1)
	.align		4
.L_1:
        /*0004*/ 	.word	index@(divElements)
        /*0008*/ 	.word	0x00000010


	//----- nvinfo : EIATTR_FRAME_SIZE
	.align		4
.L_2:
        /*000c*/ 	.byte	0x04, 0x11
        /*000e*/ 	.short	(.L_4 - .L_3)
	.align		4
.L_3:
        /*0010*/ 	.word	index@($__internal_0_$__cuda_sm3x_div_rn_noftz_f32_slowpath)
        /*0014*/ 	.word	0x00000000


	//----- nvinfo : EIATTR_FRAME_SIZE
	.align		4
.L_4:
        /*0018*/ 	.byte	0x04, 0x11
        /*001a*/ 	.short	(.L_6 - .L_5)
	.align		4
.L_5:
        /*001c*/ 	.word	index@(divElements)
        /*0020*/ 	.word	0x00000000


	//----- nvinfo : EIATTR_REGCOUNT
	.align		4
.L_6:
        /*0024*/ 	.byte	0x04, 0x2f
        /*0026*/ 	.short	(.L_8 - .L_7)
	.align		4
.L_7:
        /*0028*/ 	.word	index@(elemMax)
        /*002c*/ 	.word	0x0000000a


	//----- nvinfo : EIATTR_FRAME_SIZE
	.align		4
.L_8:
        /*0030*/ 	.byte	0x04, 0x11
        /*0032*/ 	.short	(.L_10 - .L_9)
	.align		4
.L_9:
        /*0034*/ 	.word	index@(elemMax)
        /*0038*/ 	.word	0x00000000


	//----- nvinfo : EIATTR_REGCOUNT
	.align		4
.L_10:
        /*003c*/ 	.byte	0x04, 0x2f
        /*003e*/ 	.short	(.L_12 - .L_11)
	.align		4
.L_11:
        /*0040*/ 	.word	index@(expElements)
        /*0044*/ 	.word	0x0000000a


	//----- nvinfo : EIATTR_FRAME_SIZE
	.align		4
.L_12:
        /*0048*/ 	.byte	0x04, 0x11
        /*004a*/ 	.short	(.L_14 - .L_13)
	.align		4
.L_13:
        /*004c*/ 	.word	index@(expElements)
        /*0050*/ 	.word	0x00000000


	//----- nvinfo : EIATTR_REGCOUNT
	.align		4
.L_14:
        /*0054*/ 	.byte	0x04, 0x2f
        /*0056*/ 	.short	(.L_16 - .L_15)
	.align		4
.L_15:
        /*0058*/ 	.word	index@(logElements)
        /*005c*/ 	.word	0x0000000a


	//----- nvinfo : EIATTR_FRAME_SIZE
	.align		4
.L_16:
        /*0060*/ 	.byte	0x04, 0x11
        /*0062*/ 	.short	(.L_18 - .L_17)
	.align		4
.L_17:
        /*0064*/ 	.word	index@(logElements)
        /*0068*/ 	.word	0x00000000


	//----- nvinfo : EIATTR_REGCOUNT
	.align		4
.L_18:
        /*006c*/ 	.byte	0x04, 0x2f
        /*006e*/ 	.short	(.L_20 - .L_19)
	.align		4
.L_19:
        /*0070*/ 	.word	index@(tanhElements)
        /*0074*/ 	.word	0x0000000c


	//----- nvinfo : EIATTR_FRAME_SIZE
	.align		4
.L_20:
        /*0078*/ 	.byte	0x04, 0x11
        /*007a*/ 	.short	(.L_22 - .L_21)
	.align		4
.L_21:
        /*007c*/ 	.word	index@(tanhElements)
        /*0080*/ 	.word	0x00000000


	//----- nvinfo : EIATTR_REGCOUNT
	.align		4
.L_22:
        /*0084*/ 	.byte	0x04, 0x2f
        /*0086*/ 	.short	(.L_24 - .L_23)
	.align		4
.L_23:
        /*0088*/ 	.word	index@(sinElements)
        /*008c*/ 	.word	0x00000013


	//----- nvinfo : EIATTR_FRAME_SIZE
	.align		4
.L_24:
        /*0090*/ 	.byte	0x04, 0x11
        /*0092*/ 	.short	(.L_26 - .L_25)
	.align		4
.L_25:
        /*0094*/ 	.word	index@(sinElements)
        /*0098*/ 	.word	0x00000000


	//----- nvinfo : EIATTR_REGCOUNT
	.align		4
.L_26:
        /*009c*/ 	.byte	0x04, 0x2f
        /*009e*/ 	.short	(.L_28 - .L_27)
	.align		4
.L_27:
        /*00a0*/ 	.word	index@(sigmoidElements)
        /*00a4*/ 	.word	0x0000000c


	//----- nvinfo : EIATTR_FRAME_SIZE
	.align		4
.L_28:
        /*00a8*/ 	.byte	0x04, 0x11
        /*00aa*/ 	.short	(.L_30 - .L_29)
	.align		4
.L_29:
        /*00ac*/ 	.word	index@(sigmoidElements)
        /*00b0*/ 	.word	0x00000000


	//----- nvinfo : EIATTR_REGCOUNT
	.align		4
.L_30:
        /*00b4*/ 	.byte	0x04, 0x2f
        /*00b6*/ 	.short	(.L_32 - .L_31)
	.align		4
.L_31:
        /*00b8*/ 	.word	index@(clipPositive)
        /*00bc*/ 	.word	0x00000008


	//----- nvinfo : EIATTR_FRAME_SIZE
	.align		4
.L_32:
        /*00c0*/ 	.byte	0x04, 0x11
        /*00c2*/ 	.short	(.L_34 - .L_33)
	.align		4
.L_33:
        /*00c4*/ 	.word	index@(clipPositive)
        /*00c8*/ 	.word	0x00000000


	//----- nvinfo : EIATTR_REGCOUNT
	.align		4
.L_34:
        /*00cc*/ 	.byte	0x04, 0x2f
        /*00ce*/ 	.short	(.L_36 - .L_35)
	.align		4
.L_35:
        /*00d0*/ 	.word	index@(shiftRandUniform)
        /*00d4*/ 	.word	0x00000008


	//----- nvinfo : EIATTR_FRAME_SIZE
	.align		4
.L_36:
        /*00d8*/ 	.byte	0x04, 0x11
        /*00da*/ 	.short	(.L_38 - .L_37)
	.align		4
.L_37:
        /*00dc*/ 	.word	index@(shiftRandUniform)
        /*00e0*/ 	.word	0x00000000


	//----- nvinfo : EIATTR_REGCOUNT
	.align		4
.L_38:
        /*00e4*/ 	.byte	0x04, 0x2f
        /*00e6*/ 	.short	(.L_40 - .L_39)
	.align		4
.L_39:
        /*00e8*/ 	.word	index@(uniformToBernoulli)
        /*00ec*/ 	.word	0x00000008


	//----- nvinfo : EIATTR_FRAME_SIZE
	.align		4
.L_40:
        /*00f0*/ 	.byte	0x04, 0x11
        /*00f2*/ 	.short	(.L_42 - .L_41)
	.align		4
.L_41:
        /*00f4*/ 	.word	index@(uniformToBernoulli)
        /*00f8*/ 	.word	0x00000000


	//----- nvinfo : EIATTR_REGCOUNT
	.align		4
.L_42:
        /*00fc*/ 	.byte	0x04, 0x2f
        /*00fe*/ 	.short	(.L_44 - .L_43)
	.align		4
.L_43:
        /*0100*/ 	.word	index@(addRepeated)
        /*0104*/ 	.word	0x0000000c


	//----- nvinfo : EIATTR_FRAME_SIZE
	.align		4
.L_44:
        /*0108*/ 	.byte	0x04, 0x11
        /*010a*/ 	.short	(.L_46 - .L_45)
	.align		4
.L_45:
        /*010c*/ 	.word	index@(addRepeated)
        /*0110*/ 	.word	0x00000000


	//----- nvinfo : EIATTR_REGCOUNT
	.align		4
.L_46:
        /*0114*/ 	.byte	0x04, 0x2f
        /*0116*/ 	.short	(.L_48 - .L_47)
	.align		4
.L_47:
        /*0118*/ 	.word	index@(addRepeatedPow2)
        /*011c*/ 	.word	0x0000000c


	//----- nvinfo : EIATTR_FRAME_SIZE
	.align		4
.L_48:
        /*0120*/ 	.byte	0x04, 0x11
        /*0122*/ 	.short	(.L_50 - .L_49)
	.align		4
.L_49:
        /*0124*/ 	.word	index@(addRepeatedPow2)
        /*0128*/ 	.word	0x00000000


	//----- nvinfo : EIATTR_REGCOUNT
	.align		4
.L_50:
        /*012c*/ 	.byte	0x04, 0x2f
        /*012e*/ 	.short	(.L_52 - .L_51)
	.align		4
.L_51:
        /*0130*/ 	.word	index@(scaleRepeated)
        /*0134*/ 	.word	0x0000000c


	//----- nvinfo : EIATTR_FRAME_SIZE
	.align		4
.L_52:
        /*0138*/ 	.byte	0x04, 0x11
        /*013a*/ 	.short	(.L_54 - .L_53)
	.align		4
.L_53:
        /*013c*/ 	.word	index@(scaleRepeated)
        /*0140*/ 	.word	0x00000000


	//----- nvinfo : EIATTR_REGCOUNT
	.align		4
.L_54:
        /*0144*/ 	.byte	0x04, 0x2f
        /*0146*/ 	.short	(.L_56 - .L_55)
	.align		4
.L_55:
        /*0148*/ 	.word	index@(scaleRepeatedPow2)
        /*014c*/ 	.word	0x0000000c


	//----- nvinfo : EIATTR_FRAME_SIZE
	.align		4
.L_56:
        /*0150*/ 	.byte	0x04, 0x11
        /*0152*/ 	.short	(.L_58 - .L_57)
	.align		4
.L_57:
        /*0154*/ 	.word	index@(scaleRepeatedPow2)
        /*0158*/ 	.word	0x00000000


	//----- nvinfo : EIATTR_REGCOUNT
	.align		4
.L_58:
        /*015c*/ 	.byte	0x04, 0x2f
        /*015e*/ 	.short	(.L_60 - .L_59)
	.align		4
.L_59:
        /*0160*/ 	.word	index@(addScaler)
        /*0164*/ 	.word	0x00000008


	//----- nvinfo : EIATTR_FRAME_SIZE
	.align		4
.L_60:
        /*0168*/ 	.byte	0x04, 0x11
        /*016a*/ 	.short	(.L_62 - .L_61)
	.align		4
.L_61:
        /*016c*/ 	.word	index@(addScaler)
        /*0170*/ 	.word	0x00000000


	//----- nvinfo : EIATTR_REGCOUNT
	.align		4
.L_62:
        /*0174*/ 	.byte	0x04, 0x2f
        /*0176*/ 	.short	(.L_64 - .L_63)
	.align		4
.L_63:
        /*0178*/ 	.word	index@(setScaler)
        /*017c*/ 	.word	0x0000000a


	//----- nvinfo : EIATTR_FRAME_SIZE
	.align		4
.L_64:
        /*0180*/ 	.byte	0x04, 0x11
        /*0182*/ 	.short	(.L_66 - .L_65)
	.align		4
.L_65:
        /*0184*/ 	.word	index@(setScaler)
        /*0188*/ 	.word	0x00000000


	//----- nvinfo : EIATTR_REGCOUNT
	.align		4
.L_66:
        /*018c*/ 	.byte	0x04, 0x2f
        /*018e*/ 	.short	(.L_68 - .L_67)
	.align		4
.L_67:
        /*0190*/ 	.word	index@(addChunks)
        /*0194*/ 	.word	0x0000000c


	//----- nvinfo : EIATTR_FRAME_SIZE
	.align		4
.L_68:
        /*0198*/ 	.byte	0x04, 0x11
        /*019a*/ 	.short	(.L_70 - .L_69)
	.align		4
.L_69:
        /*019c*/ 	.word	index@(addChunks)
        /*01a0*/ 	.word	0x00000000


	//----- nvinfo : EIATTR_REGCOUNT
	.align		4
.L_70:
        /*01a4*/ 	.byte	0x04, 0x2f
        /*01a6*/ 	.short	(.L_72 - .L_71)
	.align		4
.L_71:
        /*01a8*/ 	.word	index@(subChunks)
        /*01ac*/ 	.word	0x0000000c


	//----- nvinfo : EIATTR_FRAME_SIZE
	.align		4
.L_72:
        /*01b0*/ 	.byte	0x04, 0x11
        /*01b2*/ 	.short	(.L_74 - .L_73)
	.align		4
.L_73:
        /*01b4*/ 	.word	index@(subChunks)
        /*01b8*/ 	.word	0x00000000


	//----- nvinfo : EIATTR_REGCOUNT
	.align		4
.L_74:
        /*01bc*/ 	.byte	0x04, 0x2f
        /*01be*/ 	.short	(.L_76 - .L_75)
	.align		4
.L_75:
        /*01c0*/ 	.word	index@(lessThan)
        /*01c4*/ 	.word	0x00000008


	//----- nvinfo : EIATTR_FRAME_SIZE
	.align		4
.L_76:
        /*01c8*/ 	.byte	0x04, 0x11
        /*01ca*/ 	.short	(.L_78 - .L_77)
	.align		4
.L_77:
        /*01cc*/ 	.word	index@(lessThan)
        /*01d0*/ 	.word	0x00000000


	//----- nvinfo : EIATTR_REGCOUNT
	.align		4
.L_78:
        /*01d4*/ 	.byte	0x04, 0x2f
        /*01d6*/ 	.short	(.L_80 - .L_79)
	.align		4
.L_79:
        /*01d8*/ 	.word	index@(greaterThan)
        /*01dc*/ 	.word	0x00000008


	//----- nvinfo : EIATTR_FRAME_SIZE
	.align		4
.L_80:
        /*01e0*/ 	.byte	0x04, 0x11
        /*01e2*/ 	.short	(.L_82 - .L_81)
	.align		4
.L_81:
        /*01e4*/ 	.word	index@(greaterThan)
        /*01e8*/ 	.word	0x00000000


	//----- nvinfo : EIATTR_REGCOUNT
	.align		4
.L_82:
        /*01ec*/ 	.byte	0x04, 0x2f
        /*01ee*/ 	.short	(.L_84 - .L_83)
	.align		4
.L_83:
        /*01f0*/ 	.word	index@(equalTo)
        /*01f4*/ 	.word	0x00000008


	//----- nvinfo : EIATTR_FRAME_SIZE
	.align		4
.L_84:
        /*01f8*/ 	.byte	0x04, 0x11
        /*01fa*/ 	.short	(.L_86 - .L_85)
	.align		4
.L_85:
        /*01fc*/ 	.word	index@(equalTo)
        /*0200*/ 	.word	0x00000000


	//----- nvinfo : EIATTR_REGCOUNT
	.align		4
.L_86:
        /*0204*/ 	.byte	0x04, 0x2f
        /*0206*/ 	.short	(.L_88 - .L_87)
	.align		4
.L_87:
        /*0208*/ 	.word	index@(addLogs)
        /*020c*/ 	.word	0x00000011


	//----- nvinfo : EIATTR_FRAME_SIZE
	.align		4
.L_88:
        /*0210*/ 	.byte	0x04, 0x11
        /*0212*/ 	.short	(.L_90 - .L_89)
	.align		4
.L_89:
        /*0214*/ 	.word	index@(addLogs)
        /*0218*/ 	.word	0x00000000


	//----- nvinfo : EIATTR_REGCOUNT
	.align		4
.L_90:
        /*021c*/ 	.byte	0x04, 0x2f
        /*021e*/ 	.short	(.L_92 - .L_91)
	.align		4
.L_91:
        /*0220*/ 	.word	index@(powScaler)
        /*0224*/ 	.word	0x00000010


	//----- nvinfo : EIATTR_FRAME_SIZE
	.align		4
.L_92:
        /*0228*/ 	.byte	0x04, 0x11
        /*022a*/ 	.short	(.L_94 - .L_93)
	.align		4
.L_93:
        /*022c*/ 	.word	index@(powScaler)
        /*0230*/ 	.word	0x00000000


	//----- nvinfo : EIATTR_REGCOUNT
	.align		4
.L_94:
        /*0234*/ 	.byte	0x04, 0x2f
        /*0236*/ 	.short	(.L_96 - .L_95)
	.align		4
.L_95:
        /*0238*/ 	.word	index@(mapForward)
        /*023c*/ 	.word	0x0000000c


	//----- nvinfo : EIATTR_FRAME_SIZE
	.align		4
.L_96:
        /*0240*/ 	.byte	0x04, 0x11
        /*0242*/ 	.short	(.L_98 - .L_97)
	.align		4
.L_97:
        /*0244*/ 	.word	index@(mapForward)
        /*0248*/ 	.word	0x00000000


	//----- nvinfo : EIATTR_REGCOUNT
	.align		4
.L_98:
        /*024c*/ 	.byte	0x04, 0x2f
        /*024e*/ 	.short	(.L_100 - .L_99)
	.align		4
.L_99:
        /*0250*/ 	.word	index@(mapBackward)
        /*0254*/ 	.word	0x0000000a


	//----- nvinfo : EIATTR_FRAME_SIZE
	.align		4
.L_100:
        /*0258*/ 	.byte	0x04, 0x11
        /*025a*/ 	.short	(.L_102 - .L_101)
	.align		4
.L_101:
        /*025c*/ 	.word	index@(mapBackward)
        /*0260*/ 	.word	0x00000000


	//----- nvinfo : EIATTR_REGCOUNT
	.align		4
.L_102:
        /*0264*/ 	.byte	0x04, 0x2f
        /*0266*/ 	.short	(.L_104 - .L_103)
	.align		4
.L_103:
        /*0268*/ 	.word	index@(mapMax)
        /*026c*/ 	.word	0x0000001e


	//----- nvinfo : EIATTR_FRAME_SIZE
	.align		4
.L_104:
        /*0270*/ 	.byte	0x04, 0x11
        /*0272*/ 	.short	(.L_106 - .L_105)
	.align		4
.L_105:
        /*0274*/ 	.word	index@(mapMax)
        /*0278*/ 	.word	0x00000000


	//----- nvinfo : EIATTR_MIN_STACK_SIZE
	.align		4
.L_106:
        /*027c*/ 	.byte	0x04, 0x12
        /*027e*/ 	.short	(.L_108 - .L_107)
	.align		4
.L_107:
        /*0280*/ 	.word	index@(mapMax)
        /*0284*/ 	.word	0x00000000


	//----- nvinfo : EIATTR_MIN_STACK_SIZE
	.align		4
.L_108:
        /*0288*/ 	.byte	0x04, 0x12
        /*028a*/ 	.short	(.L_110 - .L_109)
	.align		4
.L_109:
        /*028c*/ 	.word	index@(mapBackward)
        /*0290*/ 	.word	0x00000000


	//----- nvinfo : EIATTR_MIN_STACK_SIZE
	.align		4
.L_110:
        /*0294*/ 	.byte	0x04, 0x12
        /*0296*/ 	.short	(.L_112 - .L_111)
	.align		4
.L_111:
        /*0298*/ 	.word	index@(mapForward)
        /*029c*/ 	.word	0x00000000


	//----- nvinfo : EIATTR_MIN_STACK_SIZE
	.align		4
.L_112:
        /*02a0*/ 	.byte	0x04, 0x12
        /*02a2*/ 	.short	(.L_114 - .L_113)
	.align		4
.L_113:
        /*02a4*/ 	.word	index@(powScaler)
        /*02a8*/ 	.word	0x00000000


	//----- nvinfo : EIATTR_MIN_STACK_SIZE
	.align		4
.L_114:
        /*02ac*/ 	.byte	0x04, 0x12
        /*02ae*/ 	.short	(.L_116 - .L_115)
	.align		4
.L_115:
        /*02b0*/ 	.word	index@(addLogs)
        /*02b4*/ 	.word	0x00000000


	//----- nvinfo : EIATTR_MIN_STACK_SIZE
	.align		4
.L_116:
        /*02b8*/ 	.byte	0x04, 0x12
        /*02ba*/ 	.short	(.L_118 - .L_117)
	.align		4
.L_117:
        /*02bc*/ 	.word	index@(equalTo)
        /*02c0*/ 	.word	0x00000000


	//----- nvinfo : EIATTR_MIN_STACK_SIZE
	.align		4
.L_118:
        /*02c4*/ 	.byte	0x04, 0x12
        /*02c6*/ 	.short	(.L_120 - .L_119)
	.align		4
.L_119:
        /*02c8*/ 	.word	index@(greaterThan)
        /*02cc*/ 	.word	0x00000000


	//----- nvinfo : EIATTR_MIN_STACK_SIZE
	.align		4
.L_120:
        /*02d0*/ 	.byte	0x04, 0x12
        /*02d2*/ 	.short	(.L_122 - .L_121)
	.align		4
.L_121:
        /*02d4*/ 	.word	index@(lessThan)
        /*02d8*/ 	.word	0x00000000


	//----- nvinfo : EIATTR_MIN_STACK_SIZE
	.align		4
.L_122:
        /*02dc*/ 	.byte	0x04, 0x12
        /*02de*/ 	.short	(.L_124 - .L_123)
	.align		4
.L_123:
        /*02e0*/ 	.word	index@(subChunks)
        /*02e4*/ 	.word	0x00000000


	//----- nvinfo : EIATTR_MIN_STACK_SIZE
	.align		4
.L_124:
        /*02e8*/ 	.byte	0x04, 0x12
        /*02ea*/ 	.short	(.L_126 - .L_125)
	.align		4
.L_125:
        /*02ec*/ 	.word	index@(addChunks)
        /*02f0*/ 	.word	0x00000000


	//----- nvinfo : EIATTR_MIN_STACK_SIZE
	.align		4
.L_126:
        /*02f4*/ 	.byte	0x04, 0x12
        /*02f6*/ 	.short	(.L_128 - .L_127)
	.align		4
.L_127:
        /*02f8*/ 	.word	index@(setScaler)
        /*02fc*/ 	.word	0x00000000


	//----- nvinfo : EIATTR_MIN_STACK_SIZE
	.align		4
.L_128:
        /*0300*/ 	.byte	0x04, 0x12
        /*0302*/ 	.short	(.L_130 - .L_129)
	.align		4
.L_129:
        /*0304*/ 	.word	index@(addScaler)
        /*0308*/ 	.word	0x00000000


	//----- nvinfo : EIATTR_MIN_STACK_SIZE
	.align		4
.L_130:
        /*030c*/ 	.byte	0x04, 0x12
        /*030e*/ 	.short	(.L_132 - .L_131)
	.align		4
.L_131:
        /*0310*/ 	.word	index@(scaleRepeatedPow2)
        /*0314*/ 	.word	0x00000000


	//----- nvinfo : EIATTR_MIN_STACK_SIZE
	.align		4
.L_132:
        /*0318*/ 	.byte	0x04, 0x12
        /*031a*/ 	.short	(.L_134 - .L_133)
	.align		4
.L_133:
        /*031c*/ 	.word	index@(scaleRepeated)
        /*0320*/ 	.word	0x00000000


	//----- nvinfo : EIATTR_MIN_STACK_SIZE
	.align		4
.L_134:
        /*0324*/ 	.byte	0x04, 0x12
        /*0326*/ 	.short	(.L_136 - .L_135)
	.align		4
.L_135:
        /*0328*/ 	.word	index@(addRepeatedPow2)
        /*032c*/ 	.word	0x00000000


	//----- nvinfo : EIATTR_MIN_STACK_SIZE
	.align		4
.L_136:
        /*0330*/ 	.byte	0x04, 0x12
        /*0332*/ 	.short	(.L_138 - .L_137)
	.align		4
.L_137:
        /*0334*/ 	.word	index@(addRepeated)
        /*0338*/ 	.word	0x00000000


	//----- nvinfo : EIATTR_MIN_STACK_SIZE
	.align		4
.L_138:
        /*033c*/ 	.byte	0x04, 0x12
        /*033e*/ 	.short	(.L_140 - .L_139)
	.align		4
.L_139:
        /*0340*/ 	.word	index@(uniformToBernoulli)
        /*0344*/ 	.word	0x00000000


	//----- nvinfo : EIATTR_MIN_STACK_SIZE
	.align		4
.L_140:
        /*0348*/ 	.byte	0x04, 0x12
        /*034a*/ 	.short	(.L_142 - .L_141)
	.align		4
.L_141:
        /*034c*/ 	.word	index@(shiftRandUniform)
        /*0350*/ 	.word	0x00000000


	//----- nvinfo : EIATTR_MIN_STACK_SIZE
	.align		4
.L_142:
        /*0354*/ 	.byte	0x04, 0x12
        /*0356*/ 	.short	(.L_144 - .L_143)
	.align		4
.L_143:
        /*0358*/ 	.word	index@(clipPositive)
        /*035c*/ 	.word	0x00000000


	//----- nvinfo : EIATTR_MIN_STACK_SIZE
	.align		4
.L_144:
        /*0360*/ 	.byte	0x04, 0x12
        /*0362*/ 	.short	(.L_146 - .L_145)
	.align		4
.L_145:
        /*0364*/ 	.word	index@(sigmoidElements)
        /*0368*/ 	.word	0x00000000


	//----- nvinfo : EIATTR_MIN_STACK_SIZE
	.align		4
.L_146:
        /*036c*/ 	.byte	0x04, 0x12
        /*036e*/ 	.short	(.L_148 - .L_147)
	.align		4
.L_147:
        /*0370*/ 	.word	index@(sinElements)
        /*0374*/ 	.word	0x00000000


	//----- nvinfo : EIATTR_MIN_STACK_SIZE
	.align		4
.L_148:
        /*0378*/ 	.byte	0x04, 0x12
        /*037a*/ 	.short	(.L_150 - .L_149)
	.align		4
.L_149:
        /*037c*/ 	.word	index@(tanhElements)
        /*0380*/ 	.word	0x00000000


	//----- nvinfo : EIATTR_MIN_STACK_SIZE
	.align		4
.L_150:
        /*0384*/ 	.byte	0x04, 0x12
        /*0386*/ 	.short	(.L_152 - .L_151)
	.align		4
.L_151:
        /*0388*/ 	.word	index@(logElements)
        /*038c*/ 	.word	0x00000000


	//----- nvinfo : EIATTR_MIN_STACK_SIZE
	.align		4
.L_152:
        /*0390*/ 	.byte	0x04, 0x12
        /*0392*/ 	.short	(.L_154 - .L_153)
	.align		4
.L_153:
        /*0394*/ 	.word	index@(expElements)
        /*0398*/ 	.word	0x00000000


	//----- nvinfo : EIATTR_MIN_STACK_SIZE
	.align		4
.L_154:
        /*039c*/ 	.byte	0x04, 0x12
        /*039e*/ 	.short	(.L_156 - .L_155)
	.align		4
.L_155:
        /*03a0*/ 	.word	index@(elemMax)
        /*03a4*/ 	.word	0x00000000


	//----- nvinfo : EIATTR_MIN_STACK_SIZE
	.align		4
.L_156:
        /*03a8*/ 	.byte	0x04, 0x12
        /*03aa*/ 	.short	(.L_158 - .L_157)
	.align		4
.L_157:
        /*03ac*/ 	.word	index@(divElements)
        /*03b0*/ 	.word	0x00000000
.L_158:


//--------------------- .nv.compat                --------------------------
	.section	.nv.compat,"",@"SHT_CUDA_COMPAT_INFO"
	.align	4
        /*0000*/ 	.byte	0x02, 0x09, 0x00, 0x00, 0x02, 0x02, 0x01, 0x00, 0x02, 0x05, 0x05, 0x00, 0x03, 0x07, 0x01, 0x01
        /*0010*/ 	.byte	0x02, 0x03, 0x00, 0x00, 0x02, 0x06, 0x01, 0x00, 0x04, 0x0b, 0x08, 0x00, 0x01, 0x00, 0x00, 0x00
        /*0020*/ 	.byte	0x00, 0x00, 0x00, 0x00


//--------------------- .nv.info.mapMax           --------------------------
	.section	.nv.info.mapMax,"",@"SHT_CUDA_INFO"
	.sectionflags	@""
	.align	4


	//----- nvinfo : EIATTR_CUDA_API_VERSION
	.align		4
        /*0000*/ 	.byte	0x04, 0x37
        /*0002*/ 	.short	(.L_160 - .L_159)
.L_159:
        /*0004*/ 	.word	0x00000082


	//----- nvinfo : EIATTR_KPARAM_INFO
	.align		4
.L_160:
        /*0008*/ 	.byte	0x04, 0x17
        /*000a*/ 	.short	(.L_162 - .L_161)
.L_161:
        /*000c*/ 	.word	0x00000000
        /*0010*/ 	.short	0x0003
        /*0012*/ 	.short	0x0014
        /*0014*/ 	.byte	0x00, 0xf0, 0x11, 0x00


	//----- nvinfo : EIATTR_KPARAM_INFO
	.align		4
.L_162:
        /*0018*/ 	.byte	0x04, 0x17
        /*001a*/ 	.short	(.L_164 - .L_163)
.L_163:
        /*001c*/ 	.word	0x00000000
        /*0020*/ 	.short	0x0002
        /*0022*/ 	.short	0x0010
        /*0024*/ 	.byte	0x00, 0xf0, 0x11, 0x00


	//----- nvinfo : EIATTR_KPARAM_INFO
	.align		4
.L_164:
        /*0028*/ 	.byte	0x04, 0x17
        /*002a*/ 	.short	(.L_166 - .L_165)
.L_165:
        /*002c*/ 	.word	0x00000000
        /*0030*/ 	.short	0x0001
        /*0032*/ 	.short	0x0008
        /*0034*/ 	.byte	0x00, 0xf5, 0x21, 0x00


	//----- nvinfo : EIATTR_KPARAM_INFO
	.align		4
.L_166:
        /*0038*/ 	.byte	0x04, 0x17
        /*003a*/ 	.short	(.L_168 - .L_167)
.L_167:
        /*003c*/ 	.word	0x00000000
        /*0040*/ 	.short	0x0000
        /*0042*/ 	.short	0x0000
        /*0044*/ 	.byte	0x00, 0xf5, 0x21, 0x00


	//----- nvinfo : EIATTR_SPARSE_MMA_MASK
	.align		4
.L_168:
        /*0048*/ 	.byte	0x03, 0x50
        /*004a*/ 	.short	0x0000


	//----- nvinfo : EIATTR_MAXREG_COUNT
	.align		4
        /*004c*/ 	.byte	0x03, 0x1b
        /*004e*/ 	.short	0x00ff


	//----- nvinfo : EIATTR_MERCURY_ISA_VERSION
	.align		4
        /*0050*/ 	.byte	0x03, 0x5f
        /*0052*/ 	.short	0x0101


	//----- nvinfo : EIATTR_VRC_CTA_INIT_COUNT
	.align		4
        /*0054*/ 	.byte	0x02, 0x4a
	.zero		1
	.zero		1


	//----- nvinfo : EIATTR_EXIT_INSTR_OFFSETS
	.align		4
        /*0058*/ 	.byte	0x04, 0x1c
        /*005a*/ 	.short	(.L_170 - .L_169)


	//   ....[0]....
.L_169:
        /*005c*/ 	.word	0x00000070


	//   ....[1]....
        /*0060*/ 	.word	0x00000b80


	//----- nvinfo : EIATTR_CBANK_PARAM_SIZE
	.align		4
.L_170:
        /*0064*/ 	.byte	0x03, 0x19
        /*0066*/ 	.short	0x0018


	//----- nvinfo : EIATTR_PARAM_CBANK
	.align		4
        /*0068*/ 	.byte	0x04, 0x0a
        /*006a*/ 	.short	(.L_172 - .L_171)
	.align		4
.L_171:
        /*006c*/ 	.word	index@(.nv.constant0.mapMax)
        /*0070*/ 	.short	0x0380
        /*0072*/ 	.short	0x0018


	//----- nvinfo : EIATTR_SW_WAR
	.align		4
.L_172:
        /*0074*/ 	.byte	0x04, 0x36
        /*0076*/ 	.short	(.L_174 - .L_173)
.L_173:
        /*0078*/ 	.word	0x00000008
.L_174:


//--------------------- .nv.info.mapBackward      --------------------------
	.section	.nv.info.mapBackward,"",@"SHT_CUDA_INFO"
	.sectionflags	@""
	.align	4


	//----- nvinfo : EIATTR_CUDA_API_VERSION
	.align		4
        /*0000*/ 	.byte	0x04, 0x37
        /*0002*/ 	.short	(.L_176 - .L_175)
.L_175:
        /*0004*/ 	.word	0x00000082


	//----- nvinfo : EIATTR_KPARAM_INFO
	.align		4
.L_176:
        /*0008*/ 	.byte	0x04, 0x17
        /*000a*/ 	.short	(.L_178 - .L_177)
.L_177:
        /*000c*/ 	.word	0x00000000
        /*0010*/ 	.short	0x0003
        /*0012*/ 	.short	0x0018
        /*0014*/ 	.byte	0x00, 0xf0, 0x11, 0x00


	//----- nvinfo : EIATTR_KPARAM_INFO
	.align		4
.L_178:
        /*0018*/ 	.byte	0x04, 0x17
        /*001a*/ 	.short	(.L_180 - .L_179)
.L_179:
        /*001c*/ 	.word	0x00000000
        /*0020*/ 	.short	0x0002
        /*0022*/ 	.short	0x0010
        /*0024*/ 	.byte	0x00, 0xf5, 0x21, 0x00


	//----- nvinfo : EIATTR_KPARAM_INFO
	.align		4
.L_180:
        /*0028*/ 	.byte	0x04, 0x17
        /*002a*/ 	.short	(.L_182 - .L_181)
.L_181:
        /*002c*/ 	.word	0x00000000
        /*0030*/ 	.short	0x0001
        /*0032*/ 	.short	0x0008
        /*0034*/ 	.byte	0x00, 0xf5, 0x21, 0x00


	//----- nvinfo : EIATTR_KPARAM_INFO
	.align		4
.L_182:
        /*0038*/ 	.byte	0x04, 0x17
        /*003a*/ 	.short	(.L_184 - .L_183)
.L_183:
        /*003c*/ 	.word	0x00000000
        /*0040*/ 	.short	0x0000
        /*0042*/ 	.short	0x0000
        /*0044*/ 	.byte	0x00, 0xf5, 0x21, 0x00


	//----- nvinfo : EIATTR_SPARSE_MMA_MASK
	.align		4
.L_184:
        /*0048*/ 	.byte	0x03, 0x50
        /*004a*/ 	.short	0x0000


	//----- nvinfo : EIATTR_MAXREG_COUNT
	.align		4
        /*004c*/ 	.byte	0x03, 0x1b
        /*004e*/ 	.short	0x00ff


	//----- nvinfo : EIATTR_MERCURY_ISA_VERSION
	.align		4
        /*0050*/ 	.byte	0x03, 0x5f
        /*0052*/ 	.short	0x0101


	//----- nvinfo : EIATTR_VRC_CTA_INIT_COUNT
	.align		4
        /*0054*/ 	.byte	0x02, 0x4a
	.zero		1
	.zero		1


	//----- nvinfo : EIATTR_EXIT_INSTR_OFFSETS
	.align		4
        /*0058*/ 	.byte	0x04, 0x1c
        /*005a*/ 	.short	(.L_186 - .L_185)


	//   ....[0]....
.L_185:
        /*005c*/ 	.word	0x00000070


	//   ....[1]....
        /*0060*/ 	.word	0x00000120


	//----- nvinfo : EIATTR_CBANK_PARAM_SIZE
	.align		4
.L_186:
        /*0064*/ 	.byte	0x03, 0x19
        /*0066*/ 	.short	0x001c


	//----- nvinfo : EIATTR_PARAM_CBANK
	.align		4
        /*0068*/ 	.byte	0x04, 0x0a
        /*006a*/ 	.short	(.L_188 - .L_187)
	.align		4
.L_187:
        /*006c*/ 	.word	index@(.nv.constant0.mapBackward)
        /*0070*/ 	.short	0x0380
        /*0072*/ 	.short	0x001c


	//----- nvinfo : EIATTR_SW_WAR
	.align		4
.L_188:
        /*0074*/ 	.byte	0x04, 0x36
        /*0076*/ 	.short	(.L_190 - .L_189)
.L_189:
        /*0078*/ 	.word	0x00000008
.L_190:


//--------------------- .nv.info.mapForward       --------------------------
	.section	.nv.info.mapForward,"",@"SHT_CUDA_INFO"
	.sectionflags	@""
	.align	4


	//----- nvinfo : EIATTR_CUDA_API_VERSION
	.align		4
        /*0000*/ 	.byte	0x04, 0x37
        /*0002*/ 	.short	(.L_192 - .L_191)
.L_191:
        /*0004*/ 	.word	0x00000082


	//----- nvinfo : EIATTR_KPARAM_INFO
	.align		4
.L_192:
        /*0008*/ 	.byte	0x04, 0x17
        /*000a*/ 	.short	(.L_194 - .L_193)
.L_193:
        /*000c*/ 	.word	0x00000000
        /*0010*/ 	.short	0x0003
        /*0012*/ 	.short	0x0018
        /*0014*/ 	.byte	0x00, 0xf0, 0x11, 0x00


	//----- nvinfo : EIATTR_KPARAM_INFO
	.align		4
.L_194:
        /*0018*/ 	.byte	0x04, 0x17
        /*001a*/ 	.short	(.L_196 - .L_195)
.L_195:
        /*001c*/ 	.word	0x00000000
        /*0020*/ 	.short	0x0002
        /*0022*/ 	.short	0x0010
        /*0024*/ 	.byte	0x00, 0xf5, 0x21, 0x00


	//----- nvinfo : EIATTR_KPARAM_INFO
	.align		4
.L_196:
        /*0028*/ 	.byte	0x04, 0x17
        /*002a*/ 	.short	(.L_198 - .L_197)
.L_197:
        /*002c*/ 	.word	0x00000000
        /*0030*/ 	.short	0x0001
        /*0032*/ 	.short	0x0008
        /*0034*/ 	.byte	0x00, 0xf5, 0x21, 0x00


	//----- nvinfo : EIATTR_KPARAM_INFO
	.align		4
.L_198:
        /*0038*/ 	.byte	0x04, 0x17
        /*003a*/ 	.short	(.L_200 - .L_199)
.L_199:
        /*003c*/ 	.word	0x00000000
        /*0040*/ 	.short	0x0000
        /*0042*/ 	.short	0x0000
        /*0044*/ 	.byte	0x00, 0xf5, 0x21, 0x00


	//----- nvinfo : EIATTR_SPARSE_MMA_MASK
	.align		4
.L_200:
        /*0048*/ 	.byte	0x03, 0x50
        /*004a*/ 	.short	0x0000


	//----- nvinfo : EIATTR_MAXREG_COUNT
	.align		4
        /*004c*/ 	.byte	0x03, 0x1b
        /*004e*/ 	.short	0x00ff


	//----- nvinfo : EIATTR_MERCURY_ISA_VERSION
	.align		4
        /*0050*/ 	.byte	0x03, 0x5f
        /*0052*/ 	.short	0x0101


	//----- nvinfo : EIATTR_VRC_CTA_INIT_COUNT
	.align		4
        /*0054*/ 	.byte	0x02, 0x4a
	.zero		1
	.zero		1


	//----- nvinfo : EIATTR_EXIT_INSTR_OFFSETS
	.align		4
        /*0058*/ 	.byte	0x04, 0x1c
        /*005a*/ 	.short	(.L_202 - .L_201)


	//   ....[0]....
.L_201:
        /*005c*/ 	.word	0x00000070


	//   ....[1]....
        /*0060*/ 	.word	0x00000120


	//----- nvinfo : EIATTR_CBANK_PARAM_SIZE
	.align		4
.L_202:
        /*0064*/ 	.byte	0x03, 0x19
        /*0066*/ 	.short	0x001c


	//----- nvinfo : EIATTR_PARAM_CBANK
	.align		4
        /*0068*/ 	.byte	0x04, 0x0a
        /*006a*/ 	.short	(.L_204 - .L_203)
	.align		4
.L_203:
        /*006c*/ 	.word	index@(.nv.constant0.mapForward)
        /*0070*/ 	.short	0x0380
        /*0072*/ 	.short	0x001c


	//----- nvinfo : EIATTR_SW_WAR
	.align		4
.L_204:
        /*0074*/ 	.byte	0x04, 0x36
        /*0076*/ 	.short	(.L_206 - .L_205)
.L_205:
        /*0078*/ 	.word	0x00000008
.L_206:


//--------------------- .nv.info.powScaler        --------------------------
	.section	.nv.info.powScaler,"",@"SHT_CUDA_INFO"
	.sectionflags	@""
	.align	4


	//----- nvinfo : EIATTR_CUDA_API_VERSION
	.align		4
        /*0000*/ 	.byte	0x04, 0x37
        /*0002*/ 	.short	(.L_208 - .L_207)
.L_207:
        /*0004*/ 	.word	0x00000082


	//----- nvinfo : EIATTR_KPARAM_INFO
	.align		4
.L_208:
        /*0008*/ 	.byte	0x04, 0x17
        /*000a*/ 	.short	(.L_210 - .L_209)
.L_209:
        /*000c*/ 	.word	0x00000000
        /*0010*/ 	.short	0x0002
        /*0012*/ 	.short	0x0010
        /*0014*/ 	.byte	0x00, 0xf0, 0x11, 0x00


	//----- nvinfo : EIATTR_KPARAM_INFO
	.align		4
.L_210:
        /*0018*/ 	.byte	0x04, 0x17
        /*001a*/ 	.short	(.L_212 - .L_211)
.L_211:
        /*001c*/ 	.word	0x00000000
        /*0020*/ 	.short	0x0001
        /*0022*/ 	.short	0x0008
        /*0024*/ 	.byte	0x00, 0xf5, 0x21, 0x00


	//----- nvinfo : EIATTR_KPARAM_INFO
	.align		4
.L_212:
        /*0028*/ 	.byte	0x04, 0x17
        /*002a*/ 	.short	(.L_214 - .L_213)
.L_213:
        /*002c*/ 	.word	0x00000000
        /*0030*/ 	.short	0x0000
        /*0032*/ 	.short	0x0000
        /*0034*/ 	.byte	0x00, 0xf0, 0x11, 0x00


	//----- nvinfo : EIATTR_SPARSE_MMA_MASK
	.align		4
.L_214:
        /*0038*/ 	.byte	0x03, 0x50
        /*003a*/ 	.short	0x0000


	//----- nvinfo : EIATTR_MAXREG_COUNT
	.align		4
        /*003c*/ 	.byte	0x03, 0x1b
        /*003e*/ 	.short	0x00ff


	//----- nvinfo : EIATTR_MERCURY_ISA_VERSION
	.align		4
        /*0040*/ 	.byte	0x03, 0x5f
        /*0042*/ 	.short	0x0101


	//----- nvinfo : EIATTR_VRC_CTA_INIT_COUNT
	.align		4
        /*0044*/ 	.byte	0x02, 0x4a
	.zero		1
	.zero		1


	//----- nvinfo : EIATTR_EXIT_INSTR_OFFSETS
	.align		4
        /*0048*/ 	.byte	0x04, 0x1c
        /*004a*/ 	.short	(.L_216 - .L_215)


	//   ....[0]....
.L_215:
        /*004c*/ 	.word	0x00000070


	//   ....[1]....
        /*0050*/ 	.word	0x00000690


	//----- nvinfo : EIATTR_CRS_STACK_SIZE
	.align		4
.L_216:
        /*0054*/ 	.byte	0x04, 0x1e
        /*0056*/ 	.short	(.L_218 - .L_217)
.L_217:
        /*0058*/ 	.word	0x00000000


	//----- nvinfo : EIATTR_CBANK_PARAM_SIZE
	.align		4
.L_218:
        /*005c*/ 	.byte	0x03, 0x19
        /*005e*/ 	.short	0x0014


	//----- nvinfo : EIATTR_PARAM_CBANK
	.align		4
        /*0060*/ 	.byte	0x04, 0x0a
        /*0062*/ 	.short	(.L_220 - .L_219)
	.align		4
.L_219:
        /*0064*/ 	.word	index@(.nv.constant0.powScaler)
        /*0068*/ 	.short	0x0380
        /*006a*/ 	.short	0x0014


	//----- nvinfo : EIATTR_SW_WAR
	.align		4
.L_220:
        /*006c*/ 	.byte	0x04, 0x36
        /*006e*/ 	.short	(.L_222 - .L_221)
.L_221:
        /*0070*/ 	.word	0x00000008
.L_222:


//--------------------- .nv.info.addLogs          --------------------------
	.section	.nv.info.addLogs,"",@"SHT_CUDA_INFO"
	.sectionflags	@""
	.align	4


	//----- nvinfo : EIATTR_CUDA_API_VERSION
	.align		4
        /*0000*/ 	.byte	0x04, 0x37
        /*0002*/ 	.short	(.L_224 - .L_223)
.L_223:
        /*0004*/ 	.word	0x00000082


	//----- nvinfo : EIATTR_KPARAM_INFO
	.align		4
.L_224:
        /*0008*/ 	.byte	0x04, 0x17
        /*000a*/ 	.short	(.L_226 - .L_225)
.L_225:
        /*000c*/ 	.word	0x00000000
        /*0010*/ 	.short	0x0002
        /*0012*/ 	.short	0x0010
        /*0014*/ 	.byte	0x00, 0xf0, 0x11, 0x00


	//----- nvinfo : EIATTR_KPARAM_INFO
	.align		4
.L_226:
        /*0018*/ 	.byte	0x04, 0x17
        /*001a*/ 	.short	(.L_228 - .L_227)
.L_227:
        /*001c*/ 	.word	0x00000000
        /*0020*/ 	.short	0x0001
        /*0022*/ 	.short	0x0008
        /*0024*/ 	.byte	0x00, 0xf5, 0x21, 0x00


	//----- nvinfo : EIATTR_KPARAM_INFO
	.align		4
.L_228:
        /*0028*/ 	.byte	0x04, 0x17
        /*002a*/ 	.short	(.L_230 - .L_229)
.L_229:
        /*002c*/ 	.word	0x00000000
        /*0030*/ 	.short	0x0000
        /*0032*/ 	.short	0x0000
        /*0034*/ 	.byte	0x00, 0xf5, 0x21, 0x00


	//----- nvinfo : EIATTR_SPARSE_MMA_MASK
	.align		4
.L_230:
        /*0038*/ 	.byte	0x03, 0x50
        /*003a*/ 	.short	0x0000


	//----- nvinfo : EIATTR_MAXREG_COUNT
	.align		4
        /*003c*/ 	.byte	0x03, 0x1b
        /*003e*/ 	.short	0x00ff


	//----- nvinfo : EIATTR_NUM_BARRIERS
	.align		4
        /*0040*/ 	.byte	0x02, 0x4c
        /*0042*/ 	.byte	0x01
	.zero		1


	//----- nvinfo : EIATTR_MERCURY_ISA_VERSION
	.align		4
        /*0044*/ 	.byte	0x03, 0x5f
        /*0046*/ 	.short	0x0101


	//----- nvinfo : EIATTR_VRC_CTA_INIT_COUNT
	.align		4
        /*0048*/ 	.byte	0x02, 0x4a
	.zero		1
	.zero		1


	//----- nvinfo : EIATTR_EXIT_INSTR_OFFSETS
	.align		4
        /*004c*/ 	.byte	0x04, 0x1c
        /*004e*/ 	.short	(.L_232 - .L_231)


	//   ....[0]....
.L_231:
        /*0050*/ 	.word	0x00000560


	//   ....[1]....
        /*0054*/ 	.word	0x00000610


	//----- nvinfo : EIATTR_CRS_STACK_SIZE
	.align		4
.L_232:
        /*0058*/ 	.byte	0x04, 0x1e
        /*005a*/ 	.short	(.L_234 - .L_233)
.L_233:
        /*005c*/ 	.word	0x00000000


	//----- nvinfo : EIATTR_CBANK_PARAM_SIZE
	.align		4
.L_234:
        /*0060*/ 	.byte	0x03, 0x19
        /*0062*/ 	.short	0x0014


	//----- nvinfo : EIATTR_PARAM_CBANK
	.align		4
        /*0064*/ 	.byte	0x04, 0x0a
        /*0066*/ 	.short	(.L_236 - .L_235)
	.align		4
.L_235:
        /*0068*/ 	.word	index@(.nv.constant0.addLogs)
        /*006c*/ 	.short	0x0380
        /*006e*/ 	.short	0x0014


	//----- nvinfo : EIATTR_SW_WAR
	.align		4
.L_236:
        /*0070*/ 	.byte	0x04, 0x36
        /*0072*/ 	.short	(.L_238 - .L_237)
.L_237:
        /*0074*/ 	.word	0x00000008
.L_238:


//--------------------- .nv.info.equalTo          --------------------------
	.section	.nv.info.equalTo,"",@"SHT_CUDA_INFO"
	.sectionflags	@""
	.align	4


	//----- nvinfo : EIATTR_CUDA_API_VERSION
	.align		4
        /*0000*/ 	.byte	0x04, 0x37
        /*0002*/ 	.short	(.L_240 - .L_239)
.L_239:
        /*0004*/ 	.word	0x00000082


	//----- nvinfo : EIATTR_KPARAM_INFO
	.align		4
.L_240:
        /*0008*/ 	.byte	0x04, 0x17
        /*000a*/ 	.short	(.L_242 - .L_241)
.L_241:
        /*000c*/ 	.word	0x00000000
        /*0010*/ 	.short	0x0002
        /*0012*/ 	.short	0x0010
        /*0014*/ 	.byte	0x00, 0xf0, 0x11, 0x00


	//----- nvinfo : EIATTR_KPARAM_INFO
	.align		4
.L_242:
        /*0018*/ 	.byte	0x04, 0x17
        /*001a*/ 	.short	(.L_244 - .L_243)
.L_243:
        /*001c*/ 	.word	0x00000000
        /*0020*/ 	.short	0x0001
        /*0022*/ 	.short	0x0008
        /*0024*/ 	.byte	0x00, 0xf5, 0x21, 0x00


	//----- nvinfo : EIATTR_KPARAM_INFO
	.align		4
.L_244:
        /*0028*/ 	.byte	0x04, 0x17
        /*002a*/ 	.short	(.L_246 - .L_245)
.L_245:
        /*002c*/ 	.word	0x00000000
        /*0030*/ 	.short	0x0000
        /*0032*/ 	.short	0x0000
        /*0034*/ 	.byte	0x00, 0xf0, 0x11, 0x00


	//----- nvinfo : EIATTR_SPARSE_MMA_MASK
	.align		4
.L_246:
        /*0038*/ 	.byte	0x03, 0x50
        /*003a*/ 	.short	0x0000


	//----- nvinfo : EIATTR_MAXREG_COUNT
	.align		4
        /*003c*/ 	.byte	0x03, 0x1b
        /*003e*/ 	.short	0x00ff


	//----- nvinfo : EIATTR_MERCURY_ISA_VERSION
	.align		4
        /*0040*/ 	.byte	0x03, 0x5f
        /*0042*/ 	.short	0x0101


	//----- nvinfo : EIATTR_VRC_CTA_INIT_COUNT
	.align		4
        /*0044*/ 	.byte	0x02, 0x4a
	.zero		1
	.zero		1


	//----- nvinfo : EIATTR_EXIT_INSTR_OFFSETS
	.align		4
        /*0048*/ 	.byte	0x04, 0x1c
        /*004a*/ 	.short	(.L_248 - .L_247)


	//   ....[0]....
.L_247:
        /*004c*/ 	.word	0x00000070


	//   ....[1]....
        /*0050*/ 	.word	0x00000100


	//   ....[2]....
        /*0054*/ 	.word	0x00000120


	//----- nvinfo : EIATTR_CBANK_PARAM_SIZE
	.align		4
.L_248:
        /*0058*/ 	.byte	0x03, 0x19
        /*005a*/ 	.short	0x0014


	//----- nvinfo : EIATTR_PARAM_CBANK
	.align		4
        /*005c*/ 	.byte	0x04, 0x0a
        /*005e*/ 	.short	(.L_250 - .L_249)
	.align		4
.L_249:
        /*0060*/ 	.word	index@(.nv.constant0.equalTo)
        /*0064*/ 	.short	0x0380
        /*0066*/ 	.short	0x0014


	//----- nvinfo : EIATTR_SW_WAR
	.align		4
.L_250:
        /*0068*/ 	.byte	0x04, 0x36
        /*006a*/ 	.short	(.L_252 - .L_251)
.L_251:
        /*006c*/ 	.word	0x00000008
.L_252:


//--------------------- .nv.info.greaterThan      --------------------------
	.section	.nv.info.greaterThan,"",@"SHT_CUDA_INFO"
	.sectionflags	@""
	.align	4


	//----- nvinfo : EIATTR_CUDA_API_VERSION
	.align		4
        /*0000*/ 	.byte	0x04, 0x37
        /*0002*/ 	.short	(.L_254 - .L_253)
.L_253:
        /*0004*/ 	.word	0x00000082


	//----- nvinfo : EIATTR_KPARAM_INFO
	.align		4
.L_254:
        /*0008*/ 	.byte	0x04, 0x17
        /*000a*/ 	.short	(.L_256 - .L_255)
.L_255:
        /*000c*/ 	.word	0x00000000
        /*0010*/ 	.short	0x0002
        /*0012*/ 	.short	0x0010
        /*0014*/ 	.byte	0x00, 0xf0, 0x11, 0x00


	//----- nvinfo : EIATTR_KPARAM_INFO
	.align		4
.L_256:
        /*0018*/ 	.byte	0x04, 0x17
        /*001a*/ 	.short	(.L_258 - .L_257)
.L_257:
        /*001c*/ 	.word	0x00000000
        /*0020*/ 	.short	0x0001
        /*0022*/ 	.short	0x0008
        /*0024*/ 	.byte	0x00, 0xf5, 0x21, 0x00


	//----- nvinfo : EIATTR_KPARAM_INFO
	.align		4
.L_258:
        /*0028*/ 	.byte	0x04, 0x17
        /*002a*/ 	.short	(.L_260 - .L_259)
.L_259:
        /*002c*/ 	.word	0x00000000
        /*0030*/ 	.short	0x0000
        /*0032*/ 	.short	0x0000
        /*0034*/ 	.byte	0x00, 0xf0, 0x11, 0x00


	//----- nvinfo : EIATTR_SPARSE_MMA_MASK
	.align		4
.L_260:
        /*0038*/ 	.byte	0x03, 0x50
        /*003a*/ 	.short	0x0000


	//----- nvinfo : EIATTR_MAXREG_COUNT
	.align		4
        /*003c*/ 	.byte	0x03, 0x1b
        /*003e*/ 	.short	0x00ff


	//----- nvinfo : EIATTR_MERCURY_ISA_VERSION
	.align		4
        /*0040*/ 	.byte	0x03, 0x5f
        /*0042*/ 	.short	0x0101


	//----- nvinfo : EIATTR_VRC_CTA_INIT_COUNT
	.align		4
        /*0044*/ 	.byte	0x02, 0x4a
	.zero		1
	.zero		1


	//----- nvinfo : EIATTR_EXIT_INSTR_OFFSETS
	.align		4
        /*0048*/ 	.byte	0x04, 0x1c
        /*004a*/ 	.short	(.L_262 - .L_261)


	//   ....[0]....
.L_261:
        /*004c*/ 	.word	0x00000070


	//   ....[1]....
        /*0050*/ 	.word	0x00000100


	//   ....[2]....
        /*0054*/ 	.word	0x00000120


	//----- nvinfo : EIATTR_CBANK_PARAM_SIZE
	.align		4
.L_262:
        /*0058*/ 	.byte	0x03, 0x19
        /*005a*/ 	.short	0x0014


	//----- nvinfo : EIATTR_PARAM_CBANK
	.align		4
        /*005c*/ 	.byte	0x04, 0x0a
        /*005e*/ 	.short	(.L_264 - .L_263)
	.align		4
.L_263:
        /*0060*/ 	.word	index@(.nv.constant0.greaterThan)
        /*0064*/ 	.short	0x0380
        /*0066*/ 	.short	0x0014


	//----- nvinfo : EIATTR_SW_WAR
	.align		4
.L_264:
        /*0068*/ 	.byte	0x04, 0x36
        /*006a*/ 	.short	(.L_266 - .L_265)
.L_265:
        /*006c*/ 	.word	0x00000008
.L_266:


//--------------------- .nv.info.lessThan         --------------------------
	.section	.nv.info.lessThan,"",@"SHT_CUDA_INFO"
	.sectionflags	@""
	.align	4


	//----- nvinfo : EIATTR_CUDA_API_VERSION
	.align		4
        /*0000*/ 	.byte	0x04, 0x37
        /*0002*/ 	.short	(.L_268 - .L_267)
.L_267:
        /*0004*/ 	.word	0x00000082


	//----- nvinfo : EIATTR_KPARAM_INFO
	.align		4
.L_268:
        /*0008*/ 	.byte	0x04, 0x17
        /*000a*/ 	.short	(.L_270 - .L_269)
.L_269:
        /*000c*/ 	.word	0x00000000
        /*0010*/ 	.short	0x0002
        /*0012*/ 	.short	0x0010
        /*0014*/ 	.byte	0x00, 0xf0, 0x11, 0x00


	//----- nvinfo : EIATTR_KPARAM_INFO
	.align		4
.L_270:
        /*0018*/ 	.byte	0x04, 0x17
        /*001a*/ 	.short	(.L_272 - .L_271)
.L_271:
        /*001c*/ 	.word	0x00000000
        /*0020*/ 	.short	0x0001
        /*0022*/ 	.short	0x0008
        /*0024*/ 	.byte	0x00, 0xf5, 0x21, 0x00


	//----- nvinfo : EIATTR_KPARAM_INFO
	.align		4
.L_272:
        /*0028*/ 	.byte	0x04, 0x17
        /*002a*/ 	.short	(.L_274 - .L_273)
.L_273:
        /*002c*/ 	.word	0x00000000
        /*0030*/ 	.short	0x0000
        /*0032*/ 	.short	0x0000
        /*0034*/ 	.byte	0x00, 0xf0, 0x11, 0x00


	//----- nvinfo : EIATTR_SPARSE_MMA_MASK
	.align		4
.L_274:
        /*0038*/ 	.byte	0x03, 0x50
        /*003a*/ 	.short	0x0000


	//----- nvinfo : EIATTR_MAXREG_COUNT
	.align		4
        /*003c*/ 	.byte	0x03, 0x1b
        /*003e*/ 	.short	0x00ff


	//----- nvinfo : EIATTR_MERCURY_ISA_VERSION
	.align		4
        /*0040*/ 	.byte	0x03, 0x5f
        /*0042*/ 	.short	0x0101


	//----- nvinfo : EIATTR_VRC_CTA_INIT_COUNT
	.align		4
        /*0044*/ 	.byte	0x02, 0x4a
	.zero		1
	.zero		1


	//----- nvinfo : EIATTR_EXIT_INSTR_OFFSETS
	.align		4
        /*0048*/ 	.byte	0x04, 0x1c
        /*004a*/ 	.short	(.L_276 - .L_275)


	//   ....[0]....
.L_275:
        /*004c*/ 	.word	0x00000070


	//   ....[1]....
        /*0050*/ 	.word	0x00000100


	//   ....[2]....
        /*0054*/ 	.word	0x00000120


	//----- nvinfo : EIATTR_CBANK_PARAM_SIZE
	.align		4
.L_276:
        /*0058*/ 	.byte	0x03, 0x19
        /*005a*/ 	.short	0x0014


	//----- nvinfo : EIATTR_PARAM_CBANK
	.align		4
        /*005c*/ 	.byte	0x04, 0x0a
        /*005e*/ 	.short	(.L_278 - .L_277)
	.align		4
.L_277:
        /*0060*/ 	.word	index@(.nv.constant0.lessThan)
        /*0064*/ 	.short	0x0380
        /*0066*/ 	.short	0x0014


	//----- nvinfo : EIATTR_SW_WAR
	.align		4
.L_278:
        /*0068*/ 	.byte	0x04, 0x36
        /*006a*/ 	.short	(.L_280 - .L_279)
.L_279:
        /*006c*/ 	.word	0x00000008
.L_280:


//--------------------- .nv.info.subChunks        --------------------------
	.section	.nv.info.subChunks,"",@"SHT_CUDA_INFO"
	.sectionflags	@""
	.align	4


	//----- nvinfo : EIATTR_CUDA_API_VERSION
	.align		4
        /*0000*/ 	.byte	0x04, 0x37
        /*0002*/ 	.short	(.L_282 - .L_281)
.L_281:
        /*0004*/ 	.word	0x00000082


	//----- nvinfo : EIATTR_KPARAM_INFO
	.align		4
.L_282:
        /*0008*/ 	.byte	0x04, 0x17
        /*000a*/ 	.short	(.L_284 - .L_283)
.L_283:
        /*000c*/ 	.word	0x00000000
        /*0010*/ 	.short	0x0003
        /*0012*/ 	.short	0x0014
        /*0014*/ 	.byte	0x00, 0xf0, 0x11, 0x00


	//----- nvinfo : EIATTR_KPARAM_INFO
	.align		4
.L_284:
        /*0018*/ 	.byte	0x04, 0x17
        /*001a*/ 	.short	(.L_286 - .L_285)
.L_285:
        /*001c*/ 	.word	0x00000000
        /*0020*/ 	.short	0x0002
        /*0022*/ 	.short	0x0010
        /*0024*/ 	.byte	0x00, 0xf0, 0x11, 0x00


	//----- nvinfo : EIATTR_KPARAM_INFO
	.align		4
.L_286:
        /*0028*/ 	.byte	0x04, 0x17
        /*002a*/ 	.short	(.L_288 - .L_287)
.L_287:
        /*002c*/ 	.word	0x00000000
        /*0030*/ 	.short	0x0001
        /*0032*/ 	.short	0x0008
        /*0034*/ 	.byte	0x00, 0xf5, 0x21, 0x00


	//----- nvinfo : EIATTR_KPARAM_INFO
	.align		4
.L_288:
        /*0038*/ 	.byte	0x04, 0x17
        /*003a*/ 	.short	(.L_290 - .L_289)
.L_289:
        /*003c*/ 	.word	0x00000000
        /*0040*/ 	.short	0x0000
        /*0042*/ 	.short	0x0000
        /*0044*/ 	.byte	0x00, 0xf5, 0x21, 0x00


	//----- nvinfo : EIATTR_SPARSE_MMA_MASK
	.align		4
.L_290:
        /*0048*/ 	.byte	0x03, 0x50
        /*004a*/ 	.short	0x0000


	//----- nvinfo : EIATTR_MAXREG_COUNT
	.align		4
        /*004c*/ 	.byte	0x03, 0x1b
        /*004e*/ 	.short	0x00ff


	//----- nvinfo : EIATTR_MERCURY_ISA_VERSION
	.align		4
        /*0050*/ 	.byte	0x03, 0x5f
        /*0052*/ 	.short	0x0101


	//----- nvinfo : EIATTR_VRC_CTA_INIT_COUNT
	.align		4
        /*0054*/ 	.byte	0x02, 0x4a
	.zero		1
	.zero		1


	//----- nvinfo : EIATTR_EXIT_INSTR_OFFSETS
	.align		4
        /*0058*/ 	.byte	0x04, 0x1c
        /*005a*/ 	.short	(.L_292 - .L_291)


	//   ....[0]....
.L_291:
        /*005c*/ 	.word	0x00000070


	//   ....[1]....
        /*0060*/ 	.word	0x00000290


	//----- nvinfo : EIATTR_CBANK_PARAM_SIZE
	.align		4
.L_292:
        /*0064*/ 	.byte	0x03, 0x19
        /*0066*/ 	.short	0x0018


	//----- nvinfo : EIATTR_PARAM_CBANK
	.align		4
        /*0068*/ 	.byte	0x04, 0x0a
        /*006a*/ 	.short	(.L_294 - .L_293)
	.align		4
.L_293:
        /*006c*/ 	.word	index@(.nv.constant0.subChunks)
        /*0070*/ 	.short	0x0380
        /*0072*/ 	.short	0x0018


	//----- nvinfo : EIATTR_SW_WAR
	.align		4
.L_294:
        /*0074*/ 	.byte	0x04, 0x36
        /*0076*/ 	.short	(.L_296 - .L_295)
.L_295:
        /*0078*/ 	.word	0x00000008
.L_296:


//--------------------- .nv.info.addChunks        --------------------------
	.section	.nv.info.addChunks,"",@"SHT_CUDA_INFO"
	.sectionflags	@""
	.align	4


	//----- nvinfo : EIATTR_CUDA_API_VERSION
	.align		4
        /*0000*/ 	.byte	0x04, 0x37
        /*0002*/ 	.short	(.L_298 - .L_297)
.L_297:
        /*0004*/ 	.word	0x00000082


	//----- nvinfo : EIATTR_KPARAM_INFO
	.align		4
.L_298:
        /*0008*/ 	.byte	0x04, 0x17
        /*000a*/ 	.short	(.L_300 - .L_299)
.L_299:
        /*000c*/ 	.word	0x00000000
        /*0010*/ 	.short	0x0003
        /*0012*/ 	.short	0x0014
        /*0014*/ 	.byte	0x00, 0xf0, 0x11, 0x00


	//----- nvinfo : EIATTR_KPARAM_INFO
	.align		4
.L_300:
        /*0018*/ 	.byte	0x04, 0x17
        /*001a*/ 	.short	(.L_302 - .L_301)
.L_301:
        /*001c*/ 	.word	0x00000000
        /*0020*/ 	.short	0x0002
        /*0022*/ 	.short	0x0010
        /*0024*/ 	.byte	0x00, 0xf0, 0x11, 0x00


	//----- nvinfo : EIATTR_KPARAM_INFO
	.align		4
.L_302:
        /*0028*/ 	.byte	0x04, 0x17
        /*002a*/ 	.short	(.L_304 - .L_303)
.L_303:
        /*002c*/ 	.word	0x00000000
        /*0030*/ 	.short	0x0001
        /*0032*/ 	.short	0x0008
        /*0034*/ 	.byte	0x00, 0xf5, 0x21, 0x00


	//----- nvinfo : EIATTR_KPARAM_INFO
	.align		4
.L_304:
        /*0038*/ 	.byte	0x04, 0x17
        /*003a*/ 	.short	(.L_306 - .L_305)
.L_305:
        /*003c*/ 	.word	0x00000000
        /*0040*/ 	.short	0x0000
        /*0042*/ 	.short	0x0000
        /*0044*/ 	.byte	0x00, 0xf5, 0x21, 0x00


	//----- nvinfo : EIATTR_SPARSE_MMA_MASK
	.align		4
.L_306:
        /*0048*/ 	.byte	0x03, 0x50
        /*004a*/ 	.short	0x0000


	//----- nvinfo : EIATTR_MAXREG_COUNT
	.align		4
        /*004c*/ 	.byte	0x03, 0x1b
        /*004e*/ 	.short	0x00ff


	//----- nvinfo : EIATTR_MERCURY_ISA_VERSION
	.align		4
        /*0050*/ 	.byte	0x03, 0x5f
        /*0052*/ 	.short	0x0101


	//----- nvinfo : EIATTR_VRC_CTA_INIT_COUNT
	.align		4
        /*0054*/ 	.byte	0x02, 0x4a
	.zero		1
	.zero		1


	//----- nvinfo : EIATTR_EXIT_INSTR_OFFSETS
	.align		4
        /*0058*/ 	.byte	0x04, 0x1c
        /*005a*/ 	.short	(.L_308 - .L_307)


	//   ....[0]....
.L_307:
        /*005c*/ 	.word	0x00000070


	//   ....[1]....
        /*0060*/ 	.word	0x00000290


	//----- nvinfo : EIATTR_CBANK_PARAM_SIZE
	.align		4
.L_308:
        /*0064*/ 	.byte	0x03, 0x19
        /*0066*/ 	.short	0x0018


	//----- nvinfo : EIATTR_PARAM_CBANK
	.align		4
        /*0068*/ 	.byte	0x04, 0x0a
        /*006a*/ 	.short	(.L_310 - .L_309)
	.align		4
.L_309:
        /*006c*/ 	.word	index@(.nv.constant0.addChunks)
        /*0070*/ 	.short	0x0380
        /*0072*/ 	.short	0x0018


	//----- nvinfo : EIATTR_SW_WAR
	.align		4
.L_310:
        /*0074*/ 	.byte	0x04, 0x36
        /*0076*/ 	.short	(.L_312 - .L_311)
.L_311:
        /*0078*/ 	.word	0x00000008
.L_312:


//--------------------- .nv.info.setScaler        --------------------------
	.section	.nv.info.setScaler,"",@"SHT_CUDA_INFO"
	.sectionflags	@""
	.align	4


	//----- nvinfo : EIATTR_CUDA_API_VERSION
	.align		4
        /*0000*/ 	.byte	0x04, 0x37
        /*0002*/ 	.short	(.L_314 - .L_313)
.L_313:
        /*0004*/ 	.word	0x00000082


	//----- nvinfo : EIATTR_KPARAM_INFO
	.align		4
.L_314:
        /*0008*/ 	.byte	0x04, 0x17
        /*000a*/ 	.short	(.L_316 - .L_315)
.L_315:
        /*000c*/ 	.word	0x00000000
        /*0010*/ 	.short	0x0002
        /*0012*/ 	.short	0x0010
        /*0014*/ 	.byte	0x00, 0xf0, 0x11, 0x00


	//----- nvinfo : EIATTR_KPARAM_INFO
	.align		4
.L_316:
        /*0018*/ 	.byte	0x04, 0x17
        /*001a*/ 	.short	(.L_318 - .L_317)
.L_317:
        /*001c*/ 	.word	0x00000000
        /*0020*/ 	.short	0x0001
        /*0022*/ 	.short	0x0008
        /*0024*/ 	.byte	0x00, 0xf5, 0x21, 0x00


	//----- nvinfo : EIATTR_KPARAM_INFO
	.align		4
.L_318:
        /*0028*/ 	.byte	0x04, 0x17
        /*002a*/ 	.short	(.L_320 - .L_319)
.L_319:
        /*002c*/ 	.word	0x00000000
        /*0030*/ 	.short	0x0000
        /*0032*/ 	.short	0x0000
        /*0034*/ 	.byte	0x00, 0xf0, 0x11, 0x00


	//----- nvinfo : EIATTR_SPARSE_MMA_MASK
	.align		4
.L_320:
        /*0038*/ 	.byte	0x03, 0x50
        /*003a*/ 	.short	0x0000


	//----- nvinfo : EIATTR_MAXREG_COUNT
	.align		4
        /*003c*/ 	.byte	0x03, 0x1b
        /*003e*/ 	.short	0x00ff


	//----- nvinfo : EIATTR_MERCURY_ISA_VERSION
	.align		4
        /*0040*/ 	.byte	0x03, 0x5f
        /*0042*/ 	.short	0x0101


	//----- nvinfo : EIATTR_VRC_CTA_INIT_COUNT
	.align		4
        /*0044*/ 	.byte	0x02, 0x4a
	.zero		1
	.zero		1


	//----- nvinfo : EIATTR_EXIT_INSTR_OFFSETS
	.align		4
        /*0048*/ 	.byte	0x04, 0x1c
        /*004a*/ 	.short	(.L_322 - .L_321)


	//   ....[0]....
.L_321:
        /*004c*/ 	.word	0x00000070


	//   ....[1]....
        /*0050*/ 	.word	0x000000d0


	//----- nvinfo : EIATTR_CBANK_PARAM_SIZE
	.align		4
.L_322:
        /*0054*/ 	.byte	0x03, 0x19
        /*0056*/ 	.short	0x0014


	//----- nvinfo : EIATTR_PARAM_CBANK
	.align		4
        /*0058*/ 	.byte	0x04, 0x0a
        /*005a*/ 	.short	(.L_324 - .L_323)
	.align		4
.L_323:
        /*005c*/ 	.word	index@(.nv.constant0.setScaler)
        /*0060*/ 	.short	0x0380
        /*0062*/ 	.short	0x0014


	//----- nvinfo : EIATTR_SW_WAR
	.align		4
.L_324:
        /*0064*/ 	.byte	0x04, 0x36
        /*0066*/ 	.short	(.L_326 - .L_325)
.L_325:
        /*0068*/ 	.word	0x00000008
.L_326:


//--------------------- .nv.info.addScaler        --------------------------
	.section	.nv.info.addScaler,"",@"SHT_CUDA_INFO"
	.sectionflags	@""
	.align	4


	//----- nvinfo : EIATTR_CUDA_API_VERSION
	.align		4
        /*0000*/ 	.byte	0x04, 0x37
        /*0002*/ 	.short	(.L_328 - .L_327)
.L_327:
        /*0004*/ 	.word	0x00000082


	//----- nvinfo : EIATTR_KPARAM_INFO
	.align		4
.L_328:
        /*0008*/ 	.byte	0x04, 0x17
        /*000a*/ 	.short	(.L_330 - .L_329)
.L_329:
        /*000c*/ 	.word	0x00000000
        /*0010*/ 	.short	0x0002
        /*0012*/ 	.short	0x0010
        /*0014*/ 	.byte	0x00, 0xf0, 0x11, 0x00


	//----- nvinfo : EIATTR_KPARAM_INFO
	.align		4
.L_330:
        /*0018*/ 	.byte	0x04, 0x17
        /*001a*/ 	.short	(.L_332 - .L_331)
.L_331:
        /*001c*/ 	.word	0x00000000
        /*0020*/ 	.short	0x0001
        /*0022*/ 	.short	0x0008
        /*0024*/ 	.byte	0x00, 0xf5, 0x21, 0x00


	//----- nvinfo : EIATTR_KPARAM_INFO
	.align		4
.L_332:
        /*0028*/ 	.byte	0x04, 0x17
        /*002a*/ 	.short	(.L_334 - .L_333)
.L_333:
        /*002c*/ 	.word	0x00000000
        /*0030*/ 	.short	0x0000
        /*0032*/ 	.short	0x0000
        /*0034*/ 	.byte	0x00, 0xf0, 0x11, 0x00


	//----- nvinfo : EIATTR_SPARSE_MMA_MASK
	.align		4
.L_334:
        /*0038*/ 	.byte	0x03, 0x50
        /*003a*/ 	.short	0x0000


	//----- nvinfo : EIATTR_MAXREG_COUNT
	.align		4
        /*003c*/ 	.byte	0x03, 0x1b
        /*003e*/ 	.short	0x00ff


	//----- nvinfo : EIATTR_MERCURY_ISA_VERSION
	.align		4
        /*0040*/ 	.byte	0x03, 0x5f
        /*0042*/ 	.short	0x0101


	//----- nvinfo : EIATTR_VRC_CTA_INIT_COUNT
	.align		4
        /*0044*/ 	.byte	0x02, 0x4a
	.zero		1
	.zero		1


	//----- nvinfo : EIATTR_EXIT_INSTR_OFFSETS
	.align		4
        /*0048*/ 	.byte	0x04, 0x1c
        /*004a*/ 	.short	(.L_336 - .L_335)


	//   ....[0]....
.L_335:
        /*004c*/ 	.word	0x00000070


	//   ....[1]....
        /*0050*/ 	.word	0x000000f0


	//----- nvinfo : EIATTR_CBANK_PARAM_SIZE
	.align		4
.L_336:
        /*0054*/ 	.byte	0x03, 0x19
        /*0056*/ 	.short	0x0014


	//----- nvinfo : EIATTR_PARAM_CBANK
	.align		4
        /*0058*/ 	.byte	0x04, 0x0a
        /*005a*/ 	.short	(.L_338 - .L_337)
	.align		4
.L_337:
        /*005c*/ 	.word	index@(.nv.constant0.addScaler)
        /*0060*/ 	.short	0x0380
        /*0062*/ 	.short	0x0014


	//----- nvinfo : EIATTR_SW_WAR
	.align		4
.L_338:
        /*0064*/ 	.byte	0x04, 0x36
        /*0066*/ 	.short	(.L_340 - .L_339)
.L_339:
        /*0068*/ 	.word	0x00000008
.L_340:


//--------------------- .nv.info.scaleRepeatedPow2 --------------------------
	.section	.nv.info.scaleRepeatedPow2,"",@"SHT_CUDA_INFO"
	.sectionflags	@""
	.align	4


	//----- nvinfo : EIATTR_CUDA_API_VERSION
	.align		4
        /*0000*/ 	.byte	0x04, 0x37
        /*0002*/ 	.short	(.L_342 - .L_341)
.L_341:
        /*0004*/ 	.word	0x00000082


	//----- nvinfo : EIATTR_KPARAM_INFO
	.align		4
.L_342:
        /*0008*/ 	.byte	0x04, 0x17
        /*000a*/ 	.short	(.L_344 - .L_343)
.L_343:
        /*000c*/ 	.word	0x00000000
        /*0010*/ 	.short	0x0003
        /*0012*/ 	.short	0x0014
        /*0014*/ 	.byte	0x00, 0xf0, 0x11, 0x00


	//----- nvinfo : EIATTR_KPARAM_INFO
	.align		4
.L_344:
        /*0018*/ 	.byte	0x04, 0x17
        /*001a*/ 	.short	(.L_346 - .L_345)
.L_345:
        /*001c*/ 	.word	0x00000000
        /*0020*/ 	.short	0x0002
        /*0022*/ 	.short	0x0010
        /*0024*/ 	.byte	0x00, 0xf0, 0x11, 0x00


	//----- nvinfo : EIATTR_KPARAM_INFO
	.align		4
.L_346:
        /*0028*/ 	.byte	0x04, 0x17
        /*002a*/ 	.short	(.L_348 - .L_347)
.L_347:
        /*002c*/ 	.word	0x00000000
        /*0030*/ 	.short	0x0001
        /*0032*/ 	.short	0x0008
        /*0034*/ 	.byte	0x00, 0xf5, 0x21, 0x00


	//----- nvinfo : EIATTR_KPARAM_INFO
	.align		4
.L_348:
        /*0038*/ 	.byte	0x04, 0x17
        /*003a*/ 	.short	(.L_350 - .L_349)
.L_349:
        /*003c*/ 	.word	0x00000000
        /*0040*/ 	.short	0x0000
        /*0042*/ 	.short	0x0000
        /*0044*/ 	.byte	0x00, 0xf5, 0x21, 0x00


	//----- nvinfo : EIATTR_SPARSE_MMA_MASK
	.align		4
.L_350:
        /*0048*/ 	.byte	0x03, 0x50
        /*004a*/ 	.short	0x0000


	//----- nvinfo : EIATTR_MAXREG_COUNT
	.align		4
        /*004c*/ 	.byte	0x03, 0x1b
        /*004e*/ 	.short	0x00ff


	//----- nvinfo : EIATTR_MERCURY_ISA_VERSION
	.align		4
        /*0050*/ 	.byte	0x03, 0x5f
        /*0052*/ 	.short	0x0101


	//----- nvinfo : EIATTR_VRC_CTA_INIT_COUNT
	.align		4
        /*0054*/ 	.byte	0x02, 0x4a
	.zero		1
	.zero		1


	//----- nvinfo : EIATTR_EXIT_INSTR_OFFSETS
	.align		4
        /*0058*/ 	.byte	0x04, 0x1c
        /*005a*/ 	.short	(.L_352 - .L_351)


	//   ....[0]....
.L_351:
        /*005c*/ 	.word	0x00000070


	//   ....[1]....
        /*0060*/ 	.word	0x00000130


	//----- nvinfo : EIATTR_CBANK_PARAM_SIZE
	.align		4
.L_352:
        /*0064*/ 	.byte	0x03, 0x19
        /*0066*/ 	.short	0x0018


	//----- nvinfo : EIATTR_PARAM_CBANK
	.align		4
        /*0068*/ 	.byte	0x04, 0x0a
        /*006a*/ 	.short	(.L_354 - .L_353)
	.align		4
.L_353:
        /*006c*/ 	.word	index@(.nv.constant0.scaleRepeatedPow2)
        /*0070*/ 	.short	0x0380
        /*0072*/ 	.short	0x0018


	//----- nvinfo : EIATTR_SW_WAR
	.align		4
.L_354:
        /*0074*/ 	.byte	0x04, 0x36
        /*0076*/ 	.short	(.L_356 - .L_355)
.L_355:
        /*0078*/ 	.word	0x00000008
.L_356:


//--------------------- .nv.info.scaleRepeated    --------------------------
	.section	.nv.info.scaleRepeated,"",@"SHT_CUDA_INFO"
	.sectionflags	@""
	.align	4


	//----- nvinfo : EIATTR_CUDA_API_VERSION
	.align		4
        /*0000*/ 	.byte	0x04, 0x37
        /*0002*/ 	.short	(.L_358 - .L_357)
.L_357:
        /*0004*/ 	.word	0x00000082


	//----- nvinfo : EIATTR_KPARAM_INFO
	.align		4
.L_358:
        /*0008*/ 	.byte	0x04, 0x17
        /*000a*/ 	.short	(.L_360 - .L_359)
.L_359:
        /*000c*/ 	.word	0x00000000
        /*0010*/ 	.short	0x0003
        /*0012*/ 	.short	0x0014
        /*0014*/ 	.byte	0x00, 0xf0, 0x11, 0x00


	//----- nvinfo : EIATTR_KPARAM_INFO
	.align		4
.L_360:
        /*0018*/ 	.byte	0x04, 0x17
        /*001a*/ 	.short	(.L_362 - .L_361)
.L_361:
        /*001c*/ 	.word	0x00000000
        /*0020*/ 	.short	0x0002
        /*0022*/ 	.short	0x0010
        /*0024*/ 	.byte	0x00, 0xf0, 0x11, 0x00


	//----- nvinfo : EIATTR_KPARAM_INFO
	.align		4
.L_362:
        /*0028*/ 	.byte	0x04, 0x17
        /*002a*/ 	.short	(.L_364 - .L_363)
.L_363:
        /*002c*/ 	.word	0x00000000
        /*0030*/ 	.short	0x0001
        /*0032*/ 	.short	0x0008
        /*0034*/ 	.byte	0x00, 0xf5, 0x21, 0x00


	//----- nvinfo : EIATTR_KPARAM_INFO
	.align		4
.L_364:
        /*0038*/ 	.byte	0x04, 0x17
        /*003a*/ 	.short	(.L_366 - .L_365)
.L_365:
        /*003c*/ 	.word	0x00000000
        /*0040*/ 	.short	0x0000
        /*0042*/ 	.short	0x0000
        /*0044*/ 	.byte	0x00, 0xf5, 0x21, 0x00


	//----- nvinfo : EIATTR_SPARSE_MMA_MASK
	.align		4
.L_366:
        /*0048*/ 	.byte	0x03, 0x50
        /*004a*/ 	.short	0x0000


	//----- nvinfo : EIATTR_MAXREG_COUNT
	.align		4
        /*004c*/ 	.byte	0x03, 0x1b
        /*004e*/ 	.short	0x00ff


	//----- nvinfo : EIATTR_MERCURY_ISA_VERSION
	.align		4
        /*0050*/ 	.byte	0x03, 0x5f
        /*0052*/ 	.short	0x0101


	//----- nvinfo : EIATTR_VRC_CTA_INIT_COUNT
	.align		4
        /*0054*/ 	.byte	0x02, 0x4a
	.zero		1
	.zero		1


	//----- nvinfo : EIATTR_EXIT_INSTR_OFFSETS
	.align		4
        /*0058*/ 	.byte	0x04, 0x1c
        /*005a*/ 	.short	(.L_368 - .L_367)


	//   ....[0]....
.L_367:
        /*005c*/ 	.word	0x00000070


	//   ....[1]....
        /*0060*/ 	.word	0x00000270


	//----- nvinfo : EIATTR_CBANK_PARAM_SIZE
	.align		4
.L_368:
        /*0064*/ 	.byte	0x03, 0x19
        /*0066*/ 	.short	0x0018


	//----- nvinfo : EIATTR_PARAM_CBANK
	.align		4
        /*0068*/ 	.byte	0x04, 0x0a
        /*006a*/ 	.short	(.L_370 - .L_369)
	.align		4
.L_369:
        /*006c*/ 	.word	index@(.nv.constant0.scaleRepeated)
        /*0070*/ 	.short	0x0380
        /*0072*/ 	.short	0x0018


	//----- nvinfo : EIATTR_SW_WAR
	.align		4
.L_370:
        /*0074*/ 	.byte	0x04, 0x36
        /*0076*/ 	.short	(.L_372 - .L_371)
.L_371:
        /*0078*/ 	.word	0x00000008
.L_372:


//--------------------- .nv.info.addRepeatedPow2  --------------------------
	.section	.nv.info.addRepeatedPow2,"",@"SHT_CUDA_INFO"
	.sectionflags	@""
	.align	4


	//----- nvinfo : EIATTR_CUDA_API_VERSION
	.align		4
        /*0000*/ 	.byte	0x04, 0x37
        /*0002*/ 	.short	(.L_374 - .L_373)
.L_373:
        /*0004*/ 	.word	0x00000082


	//----- nvinfo : EIATTR_KPARAM_INFO
	.align		4
.L_374:
        /*0008*/ 	.byte	0x04, 0x17
        /*000a*/ 	.short	(.L_376 - .L_375)
.L_375:
        /*000c*/ 	.word	0x00000000
        /*0010*/ 	.short	0x0003
        /*0012*/ 	.short	0x0014
        /*0014*/ 	.byte	0x00, 0xf0, 0x11, 0x00


	//----- nvinfo : EIATTR_KPARAM_INFO
	.align		4
.L_376:
        /*0018*/ 	.byte	0x04, 0x17
        /*001a*/ 	.short	(.L_378 - .L_377)
.L_377:
        /*001c*/ 	.word	0x00000000
        /*0020*/ 	.short	0x0002
        /*0022*/ 	.short	0x0010
        /*0024*/ 	.byte	0x00, 0xf0, 0x11, 0x00


	//----- nvinfo : EIATTR_KPARAM_INFO
	.align		4
.L_378:
        /*0028*/ 	.byte	0x04, 0x17
        /*002a*/ 	.short	(.L_380 - .L_379)
.L_379:
        /*002c*/ 	.word	0x00000000
        /*0030*/ 	.short	0x0001
        /*0032*/ 	.short	0x0008
        /*0034*/ 	.byte	0x00, 0xf5, 0x21, 0x00


	//----- nvinfo : EIATTR_KPARAM_INFO
	.align		4
.L_380:
        /*0038*/ 	.byte	0x04, 0x17
        /*003a*/ 	.short	(.L_382 - .L_381)
.L_381:
        /*003c*/ 	.word	0x00000000
        /*0040*/ 	.short	0x0000
        /*0042*/ 	.short	0x0000
        /*0044*/ 	.byte	0x00, 0xf5, 0x21, 0x00


	//----- nvinfo : EIATTR_SPARSE_MMA_MASK
	.align		4
.L_382:
        /*0048*/ 	.byte	0x03, 0x50
        /*004a*/ 	.short	0x0000


	//----- nvinfo : EIATTR_MAXREG_COUNT
	.align		4
        /*004c*/ 	.byte	0x03, 0x1b
        /*004e*/ 	.short	0x00ff


	//----- nvinfo : EIATTR_MERCURY_ISA_VERSION
	.align		4
        /*0050*/ 	.byte	0x03, 0x5f
        /*0052*/ 	.short	0x0101


	//----- nvinfo : EIATTR_VRC_CTA_INIT_COUNT
	.align		4
        /*0054*/ 	.byte	0x02, 0x4a
	.zero		1
	.zero		1


	//----- nvinfo : EIATTR_EXIT_INSTR_OFFSETS
	.align		4
        /*0058*/ 	.byte	0x04, 0x1c
        /*005a*/ 	.short	(.L_384 - .L_383)


	//   ....[0]....
.L_383:
        /*005c*/ 	.word	0x00000070


	//   ....[1]....
        /*0060*/ 	.word	0x00000130


	//----- nvinfo : EIATTR_CBANK_PARAM_SIZE
	.align		4
.L_384:
        /*0064*/ 	.byte	0x03, 0x19
        /*0066*/ 	.short	0x0018


	//----- nvinfo : EIATTR_PARAM_CBANK
	.align		4
        /*0068*/ 	.byte	0x04, 0x0a
        /*006a*/ 	.short	(.L_386 - .L_385)
	.align		4
.L_385:
        /*006c*/ 	.word	index@(.nv.constant0.addRepeatedPow2)
        /*0070*/ 	.short	0x0380
        /*0072*/ 	.short	0x0018


	//----- nvinfo : EIATTR_SW_WAR
	.align		4
.L_386:
        /*0074*/ 	.byte	0x04, 0x36
        /*0076*/ 	.short	(.L_388 - .L_387)
.L_387:
        /*0078*/ 	.word	0x00000008
.L_388:


//--------------------- .nv.info.addRepeated      --------------------------
	.section	.nv.info.addRepeated,"",@"SHT_CUDA_INFO"
	.sectionflags	@""
	.align	4


	//----- nvinfo : EIATTR_CUDA_API_VERSION
	.align		4
        /*0000*/ 	.byte	0x04, 0x37
        /*0002*/ 	.short	(.L_390 - .L_389)
.L_389:
        /*0004*/ 	.word	0x00000082


	//----- nvinfo : EIATTR_KPARAM_INFO
	.align		4
.L_390:
        /*0008*/ 	.byte	0x04, 0x17
        /*000a*/ 	.short	(.L_392 - .L_391)
.L_391:
        /*000c*/ 	.word	0x00000000
        /*0010*/ 	.short	0x0003
        /*0012*/ 	.short	0x0014
        /*0014*/ 	.byte	0x00, 0xf0, 0x11, 0x00


	//----- nvinfo : EIATTR_KPARAM_INFO
	.align		4
.L_392:
        /*0018*/ 	.byte	0x04, 0x17
        /*001a*/ 	.short	(.L_394 - .L_393)
.L_393:
        /*001c*/ 	.word	0x00000000
        /*0020*/ 	.short	0x0002
        /*0022*/ 	.short	0x0010
        /*0024*/ 	.byte	0x00, 0xf0, 0x11, 0x00


	//----- nvinfo : EIATTR_KPARAM_INFO
	.align		4
.L_394:
        /*0028*/ 	.byte	0x04, 0x17
        /*002a*/ 	.short	(.L_396 - .L_395)
.L_395:
        /*002c*/ 	.word	0x00000000
        /*0030*/ 	.short	0x0001
        /*0032*/ 	.short	0x0008
        /*0034*/ 	.byte	0x00, 0xf5, 0x21, 0x00


	//----- nvinfo : EIATTR_KPARAM_INFO
	.align		4
.L_396:
        /*0038*/ 	.byte	0x04, 0x17
        /*003a*/ 	.short	(.L_398 - .L_397)
.L_397:
        /*003c*/ 	.word	0x00000000
        /*0040*/ 	.short	0x0000
        /*0042*/ 	.short	0x0000
        /*0044*/ 	.byte	0x00, 0xf5, 0x21, 0x00


	//----- nvinfo : EIATTR_SPARSE_MMA_MASK
	.align		4
.L_398:
        /*0048*/ 	.byte	0x03, 0x50
        /*004a*/ 	.short	0x0000


	//----- nvinfo : EIATTR_MAXREG_COUNT
	.align		4
        /*004c*/ 	.byte	0x03, 0x1b
        /*004e*/ 	.short	0x00ff


	//----- nvinfo : EIATTR_MERCURY_ISA_VERSION
	.align		4
        /*0050*/ 	.byte	0x03, 0x5f
        /*0052*/ 	.short	0x0101


	//----- nvinfo : EIATTR_VRC_CTA_INIT_COUNT
	.align		4
        /*0054*/ 	.byte	0x02, 0x4a
	.zero		1
	.zero		1


	//----- nvinfo : EIATTR_EXIT_INSTR_OFFSETS
	.align		4
        /*0058*/ 	.byte	0x04, 0x1c
        /*005a*/ 	.short	(.L_400 - .L_399)


	//   ....[0]....
.L_399:
        /*005c*/ 	.word	0x00000070


	//   ....[1]....
        /*0060*/ 	.word	0x00000270


	//----- nvinfo : EIATTR_CBANK_PARAM_SIZE
	.align		4
.L_400:
        /*0064*/ 	.byte	0x03, 0x19
        /*0066*/ 	.short	0x0018


	//----- nvinfo : EIATTR_PARAM_CBANK
	.align		4
        /*0068*/ 	.byte	0x04, 0x0a
        /*006a*/ 	.short	(.L_402 - .L_401)
	.align		4
.L_401:
        /*006c*/ 	.word	index@(.nv.constant0.addRepeated)
        /*0070*/ 	.short	0x0380
        /*0072*/ 	.short	0x0018


	//----- nvinfo : EIATTR_SW_WAR
	.align		4
.L_402:
        /*0074*/ 	.byte	0x04, 0x36
        /*0076*/ 	.short	(.L_404 - .L_403)
.L_403:
        /*0078*/ 	.word	0x00000008
.L_404:


//--------------------- .nv.info.uniformToBernoulli --------------------------
	.section	.nv.info.uniformToBernoulli,"",@"SHT_CUDA_INFO"
	.sectionflags	@""
	.align	4


	//----- nvinfo : EIATTR_CUDA_API_VERSION
	.align		4
        /*0000*/ 	.byte	0x04, 0x37
        /*0002*/ 	.short	(.L_406 - .L_405)
.L_405:
        /*0004*/ 	.word	0x00000082


	//----- nvinfo : EIATTR_KPARAM_INFO
	.align		4
.L_406:
        /*0008*/ 	.byte	0x04, 0x17
        /*000a*/ 	.short	(.L_408 - .L_407)
.L_407:
        /*000c*/ 	.word	0x00000000
        /*0010*/ 	.short	0x0001
        /*0012*/ 	.short	0x0008
        /*0014*/ 	.byte	0x00, 0xf0, 0x11, 0x00


	//----- nvinfo : EIATTR_KPARAM_INFO
	.align		4
.L_408:
        /*0018*/ 	.byte	0x04, 0x17
        /*001a*/ 	.short	(.L_410 - .L_409)
.L_409:
        /*001c*/ 	.word	0x00000000
        /*0020*/ 	.short	0x0000
        /*0022*/ 	.short	0x0000
        /*0024*/ 	.byte	0x00, 0xf5, 0x21, 0x00


	//----- nvinfo : EIATTR_SPARSE_MMA_MASK
	.align		4
.L_410:
        /*0028*/ 	.byte	0x03, 0x50
        /*002a*/ 	.short	0x0000


	//----- nvinfo : EIATTR_MAXREG_COUNT
	.align		4
        /*002c*/ 	.byte	0x03, 0x1b
        /*002e*/ 	.short	0x00ff


	//----- nvinfo : EIATTR_MERCURY_ISA_VERSION
	.align		4
        /*0030*/ 	.byte	0x03, 0x5f
        /*0032*/ 	.short	0x0101


	//----- nvinfo : EIATTR_VRC_CTA_INIT_COUNT
	.align		4
        /*0034*/ 	.byte	0x02, 0x4a
	.zero		1
	.zero		1


	//----- nvinfo : EIATTR_EXIT_INSTR_OFFSETS
	.align		4
        /*0038*/ 	.byte	0x04, 0x1c
        /*003a*/ 	.short	(.L_412 - .L_411)


	//   ....[0]....
.L_411:
        /*003c*/ 	.word	0x00000070


	//   ....[1]....
        /*0040*/ 	.word	0x000000f0


	//   ....[2]....
        /*0044*/ 	.word	0x00000110


	//----- nvinfo : EIATTR_CBANK_PARAM_SIZE
	.align		4
.L_412:
        /*0048*/ 	.byte	0x03, 0x19
        /*004a*/ 	.short	0x000c


	//----- nvinfo : EIATTR_PARAM_CBANK
	.align		4
        /*004c*/ 	.byte	0x04, 0x0a
        /*004e*/ 	.short	(.L_414 - .L_413)
	.align		4
.L_413:
        /*0050*/ 	.word	index@(.nv.constant0.uniformToBernoulli)
        /*0054*/ 	.short	0x0380
        /*0056*/ 	.short	0x000c


	//----- nvinfo : EIATTR_SW_WAR
	.align		4
.L_414:
        /*0058*/ 	.byte	0x04, 0x36
        /*005a*/ 	.short	(.L_416 - .L_415)
.L_415:
        /*005c*/ 	.word	0x00000008
.L_416:


//--------------------- .nv.info.shiftRandUniform --------------------------
	.section	.nv.info.shiftRandUniform,"",@"SHT_CUDA_INFO"
	.sectionflags	@""
	.align	4


	//----- nvinfo : EIATTR_CUDA_API_VERSION
	.align		4
        /*0000*/ 	.byte	0x04, 0x37
        /*0002*/ 	.short	(.L_418 - .L_417)
.L_417:
        /*0004*/ 	.word	0x00000082


	//----- nvinfo : EIATTR_KPARAM_INFO
	.align		4
.L_418:
        /*0008*/ 	.byte	0x04, 0x17
        /*000a*/ 	.short	(.L_420 - .L_419)
.L_419:
        /*000c*/ 	.word	0x00000000
        /*0010*/ 	.short	0x0001
        /*0012*/ 	.short	0x0008
        /*0014*/ 	.byte	0x00, 0xf0, 0x11, 0x00


	//----- nvinfo : EIATTR_KPARAM_INFO
	.align		4
.L_420:
        /*0018*/ 	.byte	0x04, 0x17
        /*001a*/ 	.short	(.L_422 - .L_421)
.L_421:
        /*001c*/ 	.word	0x00000000
        /*0020*/ 	.short	0x0000
        /*0022*/ 	.short	0x0000
        /*0024*/ 	.byte	0x00, 0xf5, 0x21, 0x00


	//----- nvinfo : EIATTR_SPARSE_MMA_MASK
	.align		4
.L_422:
        /*0028*/ 	.byte	0x03, 0x50
        /*002a*/ 	.short	0x0000


	//----- nvinfo : EIATTR_MAXREG_COUNT
	.align		4
        /*002c*/ 	.byte	0x03, 0x1b
        /*002e*/ 	.short	0x00ff


	//----- nvinfo : EIATTR_MERCURY_ISA_VERSION
	.align		4
        /*0030*/ 	.byte	0x03, 0x5f
        /*0032*/ 	.short	0x0101


	//----- nvinfo : EIATTR_VRC_CTA_INIT_COUNT
	.align		4
        /*0034*/ 	.byte	0x02, 0x4a
	.zero		1
	.zero		1


	//----- nvinfo : EIATTR_EXIT_INSTR_OFFSETS
	.align		4
        /*0038*/ 	.byte	0x04, 0x1c
        /*003a*/ 	.short	(.L_424 - .L_423)


	//   ....[0]....
.L_423:
        /*003c*/ 	.word	0x00000070


	//   ....[1]....
        /*0040*/ 	.word	0x000000d0


	//   ....[2]....
        /*0044*/ 	.word	0x000000f0


	//----- nvinfo : EIATTR_CBANK_PARAM_SIZE
	.align		4
.L_424:
        /*0048*/ 	.byte	0x03, 0x19
        /*004a*/ 	.short	0x000c


	//----- nvinfo : EIATTR_PARAM_CBANK
	.align		4
        /*004c*/ 	.byte	0x04, 0x0a
        /*004e*/ 	.short	(.L_426 - .L_425)
	.align		4
.L_425:
        /*0050*/ 	.word	index@(.nv.constant0.shiftRandUniform)
        /*0054*/ 	.short	0x0380
        /*0056*/ 	.short	0x000c


	//----- nvinfo : EIATTR_SW_WAR
	.align		4
.L_426:
        /*0058*/ 	.byte	0x04, 0x36
        /*005a*/ 	.short	(.L_428 - .L_427)
.L_427:
        /*005c*/ 	.word	0x00000008
.L_428:


//--------------------- .nv.info.clipPositive     --------------------------
	.section	.nv.info.clipPositive,"",@"SHT_CUDA_INFO"
	.sectionflags	@""
	.align	4


	//----- nvinfo : EIATTR_CUDA_API_VERSION
	.align		4
        /*0000*/ 	.byte	0x04, 0x37
        /*0002*/ 	.short	(.L_430 - .L_429)
.L_429:
        /*0004*/ 	.word	0x00000082


	//----- nvinfo : EIATTR_KPARAM_INFO
	.align		4
.L_430:
        /*0008*/ 	.byte	0x04, 0x17
        /*000a*/ 	.short	(.L_432 - .L_431)
.L_431:
        /*000c*/ 	.word	0x00000000
        /*0010*/ 	.short	0x0001
        /*0012*/ 	.short	0x0008
        /*0014*/ 	.byte	0x00, 0xf0, 0x11, 0x00


	//----- nvinfo : EIATTR_KPARAM_INFO
	.align		4
.L_432:
        /*0018*/ 	.byte	0x04, 0x17
        /*001a*/ 	.short	(.L_434 - .L_433)
.L_433:
        /*001c*/ 	.word	0x00000000
        /*0020*/ 	.short	0x0000
        /*0022*/ 	.short	0x0000
        /*0024*/ 	.byte	0x00, 0xf5, 0x21, 0x00


	//----- nvinfo : EIATTR_SPARSE_MMA_MASK
	.align		4
.L_434:
        /*0028*/ 	.byte	0x03, 0x50
        /*002a*/ 	.short	0x0000


	//----- nvinfo : EIATTR_MAXREG_COUNT
	.align		4
        /*002c*/ 	.byte	0x03, 0x1b
        /*002e*/ 	.short	0x00ff


	//----- nvinfo : EIATTR_MERCURY_ISA_VERSION
	.align		4
        /*0030*/ 	.byte	0x03, 0x5f
        /*0032*/ 	.short	0x0101


	//----- nvinfo : EIATTR_VRC_CTA_INIT_COUNT
	.align		4
        /*0034*/ 	.byte	0x02, 0x4a
	.zero		1
	.zero		1


	//----- nvinfo : EIATTR_EXIT_INSTR_OFFSETS
	.align		4
        /*0038*/ 	.byte	0x04, 0x1c
        /*003a*/ 	.short	(.L_436 - .L_435)


	//   ....[0]....
.L_435:
        /*003c*/ 	.word	0x00000070


	//   ....[1]....
        /*0040*/ 	.word	0x000000e0


	//----- nvinfo : EIATTR_CBANK_PARAM_SIZE
	.align		4
.L_436:
        /*0044*/ 	.byte	0x03, 0x19
        /*0046*/ 	.short	0x000c


	//----- nvinfo : EIATTR_PARAM_CBANK
	.align		4
        /*0048*/ 	.byte	0x04, 0x0a
        /*004a*/ 	.short	(.L_438 - .L_437)
	.align		4
.L_437:
        /*004c*/ 	.word	index@(.nv.constant0.clipPositive)
        /*0050*/ 	.short	0x0380
        /*0052*/ 	.short	0x000c


	//----- nvinfo : EIATTR_SW_WAR
	.align		4
.L_438:
        /*0054*/ 	.byte	0x04, 0x36
        /*0056*/ 	.short	(.L_440 - .L_439)
.L_439:
        /*0058*/ 	.word	0x00000008
.L_440:


//--------------------- .nv.info.sigmoidElements  --------------------------
	.section	.nv.info.sigmoidElements,"",@"SHT_CUDA_INFO"
	.sectionflags	@""
	.align	4


	//----- nvinfo : EIATTR_CUDA_API_VERSION
	.align		4
        /*0000*/ 	.byte	0x04, 0x37
        /*0002*/ 	.short	(.L_442 - .L_441)
.L_441:
        /*0004*/ 	.word	0x00000082


	//----- nvinfo : EIATTR_KPARAM_INFO
	.align		4
.L_442:
        /*0008*/ 	.byte	0x04, 0x17
        /*000a*/ 	.short	(.L_444 - .L_443)
.L_443:
        /*000c*/ 	.word	0x00000000
        /*0010*/ 	.short	0x0001
        /*0012*/ 	.short	0x0008
        /*0014*/ 	.byte	0x00, 0xf0, 0x11, 0x00


	//----- nvinfo : EIATTR_KPARAM_INFO
	.align		4
.L_444:
        /*0018*/ 	.byte	0x04, 0x17
        /*001a*/ 	.short	(.L_446 - .L_445)
.L_445:
        /*001c*/ 	.word	0x00000000
        /*0020*/ 	.short	0x0000
        /*0022*/ 	.short	0x0000
        /*0024*/ 	.byte	0x00, 0xf5, 0x21, 0x00


	//----- nvinfo : EIATTR_SPARSE_MMA_MASK
	.align		4
.L_446:
        /*0028*/ 	.byte	0x03, 0x50
        /*002a*/ 	.short	0x0000


	//----- nvinfo : EIATTR_MAXREG_COUNT
	.align		4
        /*002c*/ 	.byte	0x03, 0x1b
        /*002e*/ 	.short	0x00ff


	//----- nvinfo : EIATTR_MERCURY_ISA_VERSION
	.align		4
        /*0030*/ 	.byte	0x03, 0x5f
        /*0032*/ 	.short	0x0101


	//----- nvinfo : EIATTR_VRC_CTA_INIT_COUNT
	.align		4
        /*0034*/ 	.byte	0x02, 0x4a
	.zero		1
	.zero		1


	//----- nvinfo : EIATTR_EXIT_INSTR_OFFSETS
	.align		4
        /*0038*/ 	.byte	0x04, 0x1c
        /*003a*/ 	.short	(.L_448 - .L_447)


	//   ....[0]....
.L_447:
        /*003c*/ 	.word	0x00000070


	//   ....[1]....
        /*0040*/ 	.word	0x00000210


	//----- nvinfo : EIATTR_CBANK_PARAM_SIZE
	.align		4
.L_448:
        /*0044*/ 	.byte	0x03, 0x19
        /*0046*/ 	.short	0x000c


	//----- nvinfo : EIATTR_PARAM_CBANK
	.align		4
        /*0048*/ 	.byte	0x04, 0x0a
        /*004a*/ 	.short	(.L_450 - .L_449)
	.align		4
.L_449:
        /*004c*/ 	.word	index@(.nv.constant0.sigmoidElements)
        /*0050*/ 	.short	0x0380
        /*0052*/ 	.short	0x000c


	//----- nvinfo : EIATTR_SW_WAR
	.align		4
.L_450:
        /*0054*/ 	.byte	0x04, 0x36
        /*0056*/ 	.short	(.L_452 - .L_451)
.L_451:
        /*0058*/ 	.word	0x00000008
.L_452:


//--------------------- .nv.info.sinElements      --------------------------
	.section	.nv.info.sinElements,"",@"SHT_CUDA_INFO"
	.sectionflags	@""
	.align	4


	//----- nvinfo : EIATTR_CUDA_API_VERSION
	.align		4
        /*0000*/ 	.byte	0x04, 0x37
        /*0002*/ 	.short	(.L_454 - .L_453)
.L_453:
        /*0004*/ 	.word	0x00000082


	//----- nvinfo : EIATTR_KPARAM_INFO
	.align		4
.L_454:
        /*0008*/ 	.byte	0x04, 0x17
        /*000a*/ 	.short	(.L_456 - .L_455)
.L_455:
        /*000c*/ 	.word	0x00000000
        /*0010*/ 	.short	0x0001
        /*0012*/ 	.short	0x0008
        /*0014*/ 	.byte	0x00, 0xf0, 0x11, 0x00


	//----- nvinfo : EIATTR_KPARAM_INFO
	.align		4
.L_456:
        /*0018*/ 	.byte	0x04, 0x17
        /*001a*/ 	.short	(.L_458 - .L_457)
.L_457:
        /*001c*/ 	.word	0x00000000
        /*0020*/ 	.short	0x0000
        /*0022*/ 	.short	0x0000
        /*0024*/ 	.byte	0x00, 0xf5, 0x21, 0x00


	//----- nvinfo : EIATTR_SPARSE_MMA_MASK
	.align		4
.L_458:
        /*0028*/ 	.byte	0x03, 0x50
        /*002a*/ 	.short	0x0000


	//----- nvinfo : EIATTR_MAXREG_COUNT
	.align		4
        /*002c*/ 	.byte	0x03, 0x1b
        /*002e*/ 	.short	0x00ff


	//----- nvinfo : EIATTR_MERCURY_ISA_VERSION
	.align		4
        /*0030*/ 	.byte	0x03, 0x5f
        /*0032*/ 	.short	0x0101


	//----- nvinfo : EIATTR_VRC_CTA_INIT_COUNT
	.align		4
        /*0034*/ 	.byte	0x02, 0x4a
	.zero		1
	.zero		1


	//----- nvinfo : EIATTR_EXIT_INSTR_OFFSETS
	.align		4
        /*0038*/ 	.byte	0x04, 0x1c
        /*003a*/ 	.short	(.L_460 - .L_459)


	//   ....[0]....
.L_459:
        /*003c*/ 	.word	0x00000070


	//   ....[1]....
        /*0040*/ 	.word	0x00000880


	//----- nvinfo : EIATTR_CRS_STACK_SIZE
	.align		4
.L_460:
        /*0044*/ 	.byte	0x04, 0x1e
        /*0046*/ 	.short	(.L_462 - .L_461)
.L_461:
        /*0048*/ 	.word	0x00000000


	//----- nvinfo : EIATTR_CBANK_PARAM_SIZE
	.align		4
.L_462:
        /*004c*/ 	.byte	0x03, 0x19
        /*004e*/ 	.short	0x000c


	//----- nvinfo : EIATTR_PARAM_CBANK
	.align		4
        /*0050*/ 	.byte	0x04, 0x0a
        /*0052*/ 	.short	(.L_464 - .L_463)
	.align		4
.L_463:
        /*0054*/ 	.word	index@(.nv.constant0.sinElements)
        /*0058*/ 	.short	0x0380
        /*005a*/ 	.short	0x000c


	//----- nvinfo : EIATTR_SW_WAR
	.align		4
.L_464:
        /*005c*/ 	.byte	0x04, 0x36
        /*005e*/ 	.short	(.L_466 - .L_465)
.L_465:
        /*0060*/ 	.word	0x00000008
.L_466:


//--------------------- .nv.info.tanhElements     --------------------------
	.section	.nv.info.tanhElements,"",@"SHT_CUDA_INFO"
	.sectionflags	@""
	.align	4


	//----- nvinfo : EIATTR_CUDA_API_VERSION
	.align		4
        /*0000*/ 	.byte	0x04, 0x37
        /*0002*/ 	.short	(.L_468 - .L_467)
.L_467:
        /*0004*/ 	.word	0x00000082


	//----- nvinfo : EIATTR_KPARAM_INFO
	.align		4
.L_468:
        /*0008*/ 	.byte	0x04, 0x17
        /*000a*/ 	.short	(.L_470 - .L_469)
.L_469:
        /*000c*/ 	.word	0x00000000
        /*0010*/ 	.short	0x0001
        /*0012*/ 	.short	0x0008
        /*0014*/ 	.byte	0x00, 0xf0, 0x11, 0x00


	//----- nvinfo : EIATTR_KPARAM_INFO
	.align		4
.L_470:
        /*0018*/ 	.byte	0x04, 0x17
        /*001a*/ 	.short	(.L_472 - .L_471)
.L_471:
        /*001c*/ 	.word	0x00000000
        /*0020*/ 	.short	0x0000
        /*0022*/ 	.short	0x0000
        /*0024*/ 	.byte	0x00, 0xf5, 0x21, 0x00


	//----- nvinfo : EIATTR_SPARSE_MMA_MASK
	.align		4
.L_472:
        /*0028*/ 	.byte	0x03, 0x50
        /*002a*/ 	.short	0x0000


	//----- nvinfo : EIATTR_MAXREG_COUNT
	.align		4
        /*002c*/ 	.byte	0x03, 0x1b
        /*002e*/ 	.short	0x00ff


	//----- nvinfo : EIATTR_MERCURY_ISA_VERSION
	.align		4
        /*0030*/ 	.byte	0x03, 0x5f
        /*0032*/ 	.short	0x0101


	//----- nvinfo : EIATTR_VRC_CTA_INIT_COUNT
	.align		4
        /*0034*/ 	.byte	0x02, 0x4a
	.zero		1
	.zero		1


	//----- nvinfo : EIATTR_EXIT_INSTR_OFFSETS
	.align		4
        /*0038*/ 	.byte	0x04, 0x1c
        /*003a*/ 	.short	(.L_474 - .L_473)


	//   ....[0]....
.L_473:
        /*003c*/ 	.word	0x00000070


	//   ....[1]....
        /*0040*/ 	.word	0x000001e0


	//----- nvinfo : EIATTR_CBANK_PARAM_SIZE
	.align		4
.L_474:
        /*0044*/ 	.byte	0x03, 0x19
        /*0046*/ 	.short	0x000c


	//----- nvinfo : EIATTR_PARAM_CBANK
	.align		4
        /*0048*/ 	.byte	0x04, 0x0a
        /*004a*/ 	.short	(.L_476 - .L_475)
	.align		4
.L_475:
        /*004c*/ 	.word	index@(.nv.constant0.tanhElements)
        /*0050*/ 	.short	0x0380
        /*0052*/ 	.short	0x000c


	//----- nvinfo : EIATTR_SW_WAR
	.align		4
.L_476:
        /*0054*/ 	.byte	0x04, 0x36
        /*0056*/ 	.short	(.L_478 - .L_477)
.L_477:
        /*0058*/ 	.word	0x00000008
.L_478:


//--------------------- .nv.info.logElements      --------------------------
	.section	.nv.info.logElements,"",@"SHT_CUDA_INFO"
	.sectionflags	@""
	.align	4


	//----- nvinfo : EIATTR_CUDA_API_VERSION
	.align		4
        /*0000*/ 	.byte	0x04, 0x37
        /*0002*/ 	.short	(.L_480 - .L_479)
.L_479:
        /*0004*/ 	.word	0x00000082


	//----- nvinfo : EIATTR_KPARAM_INFO
	.align		4
.L_480:
        /*0008*/ 	.byte	0x04, 0x17
        /*000a*/ 	.short	(.L_482 - .L_481)
.L_481:
        /*000c*/ 	.word	0x00000000
        /*0010*/ 	.short	0x0001
        /*0012*/ 	.short	0x0008
        /*0014*/ 	.byte	0x00, 0xf0, 0x11, 0x00


	//----- nvinfo : EIATTR_KPARAM_INFO
	.align		4
.L_482:
        /*0018*/ 	.byte	0x04, 0x17
        /*001a*/ 	.short	(.L_484 - .L_483)
.L_483:
        /*001c*/ 	.word	0x00000000
        /*0020*/ 	.short	0x0000
        /*0022*/ 	.short	0x0000
        /*0024*/ 	.byte	0x00, 0xf5, 0x21, 0x00


	//----- nvinfo : EIATTR_SPARSE_MMA_MASK
	.align		4
.L_484:
        /*0028*/ 	.byte	0x03, 0x50
        /*002a*/ 	.short	0x0000


	//----- nvinfo : EIATTR_MAXREG_COUNT
	.align		4
        /*002c*/ 	.byte	0x03, 0x1b
        /*002e*/ 	.short	0x00ff


	//----- nvinfo : EIATTR_MERCURY_ISA_VERSION
	.align		4
        /*0030*/ 	.byte	0x03, 0x5f
        /*0032*/ 	.short	0x0101


	//----- nvinfo : EIATTR_VRC_CTA_INIT_COUNT
	.align		4
        /*0034*/ 	.byte	0x02, 0x4a
	.zero		1
	.zero		1


	//----- nvinfo : EIATTR_EXIT_INSTR_OFFSETS
	.align		4
        /*0038*/ 	.byte	0x04, 0x1c
        /*003a*/ 	.short	(.L_486 - .L_485)


	//   ....[0]....
.L_485:
        /*003c*/ 	.word	0x00000070


	//   ....[1]....
        /*0040*/ 	.word	0x00000270


	//----- nvinfo : EIATTR_CBANK_PARAM_SIZE
	.align		4
.L_486:
        /*0044*/ 	.byte	0x03, 0x19
        /*0046*/ 	.short	0x000c


	//----- nvinfo : EIATTR_PARAM_CBANK
	.align		4
        /*0048*/ 	.byte	0x04, 0x0a
        /*004a*/ 	.short	(.L_488 - .L_487)
	.align		4
.L_487:
        /*004c*/ 	.word	index@(.nv.constant0.logElements)
        /*0050*/ 	.short	0x0380
        /*0052*/ 	.short	0x000c


	//----- nvinfo : EIATTR_SW_WAR
	.align		4
.L_488:
        /*0054*/ 	.byte	0x04, 0x36
        /*0056*/ 	.short	(.L_490 - .L_489)
.L_489:
        /*0058*/ 	.word	0x00000008
.L_490:


//--------------------- .nv.info.expElements      --------------------------
	.section	.nv.info.expElements,"",@"SHT_CUDA_INFO"
	.sectionflags	@""
	.align	4


	//----- nvinfo : EIATTR_CUDA_API_VERSION
	.align		4
        /*0000*/ 	.byte	0x04, 0x37
        /*0002*/ 	.short	(.L_492 - .L_491)
.L_491:
        /*0004*/ 	.word	0x00000082


	//----- nvinfo : EIATTR_KPARAM_INFO
	.align		4
.L_492:
        /*0008*/ 	.byte	0x04, 0x17
        /*000a*/ 	.short	(.L_494 - .L_493)
.L_493:
        /*000c*/ 	.word	0x00000000
        /*0010*/ 	.short	0x0001
        /*0012*/ 	.short	0x0008
        /*0014*/ 	.byte	0x00, 0xf0, 0x11, 0x00


	//----- nvinfo : EIATTR_KPARAM_INFO
	.align		4
.L_494:
        /*0018*/ 	.byte	0x04, 0x17
        /*001a*/ 	.short	(.L_496 - .L_495)
.L_495:
        /*001c*/ 	.word	0x00000000
        /*0020*/ 	.short	0x0000
        /*0022*/ 	.short	0x0000
        /*0024*/ 	.byte	0x00, 0xf5, 0x21, 0x00


	//----- nvinfo : EIATTR_SPARSE_MMA_MASK
	.align		4
.L_496:
        /*0028*/ 	.byte	0x03, 0x50
        /*002a*/ 	.short	0x0000


	//----- nvinfo : EIATTR_MAXREG_COUNT
	.align		4
        /*002c*/ 	.byte	0x03, 0x1b
        /*002e*/ 	.short	0x00ff


	//----- nvinfo : EIATTR_MERCURY_ISA_VERSION
	.align		4
        /*0030*/ 	.byte	0x03, 0x5f
        /*0032*/ 	.short	0x0101


	//----- nvinfo : EIATTR_VRC_CTA_INIT_COUNT
	.align		4
        /*0034*/ 	.byte	0x02, 0x4a
	.zero		1
	.zero		1


	//----- nvinfo : EIATTR_EXIT_INSTR_OFFSETS
	.align		4
        /*0038*/ 	.byte	0x04, 0x1c
        /*003a*/ 	.short	(.L_498 - .L_497)


	//   ....[0]....
.L_497:
        /*003c*/ 	.word	0x00000070


	//   ....[1]....
        /*0040*/ 	.word	0x00000170


	//----- nvinfo : EIATTR_CBANK_PARAM_SIZE
	.align		4
.L_498:
        /*0044*/ 	.byte	0x03, 0x19
        /*0046*/ 	.short	0x000c


	//----- nvinfo : EIATTR_PARAM_CBANK
	.align		4
        /*0048*/ 	.byte	0x04, 0x0a
        /*004a*/ 	.short	(.L_500 - .L_499)
	.align		4
.L_499:
        /*004c*/ 	.word	index@(.nv.constant0.expElements)
        /*0050*/ 	.short	0x0380
        /*0052*/ 	.short	0x000c


	//----- nvinfo : EIATTR_SW_WAR
	.align		4
.L_500:
        /*0054*/ 	.byte	0x04, 0x36
        /*0056*/ 	.short	(.L_502 - .L_501)
.L_501:
        /*0058*/ 	.word	0x00000008
.L_502:


//--------------------- .nv.info.elemMax          --------------------------
	.section	.nv.info.elemMax,"",@"SHT_CUDA_INFO"
	.sectionflags	@""
	.align	4


	//----- nvinfo : EIATTR_CUDA_API_VERSION
	.align		4
        /*0000*/ 	.byte	0x04, 0x37
        /*0002*/ 	.short	(.L_504 - .L_503)
.L_503:
        /*0004*/ 	.word	0x00000082


	//----- nvinfo : EIATTR_KPARAM_INFO
	.align		4
.L_504:
        /*0008*/ 	.byte	0x04, 0x17
        /*000a*/ 	.short	(.L_506 - .L_505)
.L_505:
        /*000c*/ 	.word	0x00000000
        /*0010*/ 	.short	0x0002
        /*0012*/ 	.short	0x0010
        /*0014*/ 	.byte	0x00, 0xf0, 0x11, 0x00


	//----- nvinfo : EIATTR_KPARAM_INFO
	.align		4
.L_506:
        /*0018*/ 	.byte	0x04, 0x17
        /*001a*/ 	.short	(.L_508 - .L_507)
.L_507:
        /*001c*/ 	.word	0x00000000
        /*0020*/ 	.short	0x0001
        /*0022*/ 	.short	0x0008
        /*0024*/ 	.byte	0x00, 0xf5, 0x21, 0x00


	//----- nvinfo : EIATTR_KPARAM_INFO
	.align		4
.L_508:
        /*0028*/ 	.byte	0x04, 0x17
        /*002a*/ 	.short	(.L_510 - .L_509)
.L_509:
        /*002c*/ 	.word	0x00000000
        /*0030*/ 	.short	0x0000
        /*0032*/ 	.short	0x0000
        /*0034*/ 	.byte	0x00, 0xf5, 0x21, 0x00


	//----- nvinfo : EIATTR_SPARSE_MMA_MASK
	.align		4
.L_510:
        /*0038*/ 	.byte	0x03, 0x50
        /*003a*/ 	.short	0x0000


	//----- nvinfo : EIATTR_MAXREG_COUNT
	.align		4
        /*003c*/ 	.byte	0x03, 0x1b
        /*003e*/ 	.short	0x00ff


	//----- nvinfo : EIATTR_MERCURY_ISA_VERSION
	.align		4
        /*0040*/ 	.byte	0x03, 0x5f
        /*0042*/ 	.short	0x0101


	//----- nvinfo : EIATTR_VRC_CTA_INIT_COUNT
	.align		4
        /*0044*/ 	.byte	0x02, 0x4a
	.zero		1
	.zero		1


	//----- nvinfo : EIATTR_EXIT_INSTR_OFFSETS
	.align		4
        /*0048*/ 	.byte	0x04, 0x1c
        /*004a*/ 	.short	(.L_512 - .L_511)


	//   ....[0]....
.L_511:
        /*004c*/ 	.word	0x00000070


	//   ....[1]....
        /*0050*/ 	.word	0x00000110


	//----- nvinfo : EIATTR_CBANK_PARAM_SIZE
	.align		4
.L_512:
        /*0054*/ 	.byte	0x03, 0x19
        /*0056*/ 	.short	0x0014


	//----- nvinfo : EIATTR_PARAM_CBANK
	.align		4
        /*0058*/ 	.byte	0x04, 0x0a
        /*005a*/ 	.short	(.L_514 - .L_513)
	.align		4
.L_513:
        /*005c*/ 	.word	index@(.nv.constant0.elemMax)
        /*0060*/ 	.short	0x0380
        /*0062*/ 	.short	0x0014


	//----- nvinfo : EIATTR_SW_WAR
	.align		4
.L_514:
        /*0064*/ 	.byte	0x04, 0x36
        /*0066*/ 	.short	(.L_516 - .L_515)
.L_515:
        /*0068*/ 	.word	0x00000008
.L_516:


//--------------------- .nv.info.divElements      --------------------------
	.section	.nv.info.divElements,"",@"SHT_CUDA_INFO"
	.sectionflags	@""
	.align	4


	//----- nvinfo : EIATTR_CUDA_API_VERSION
	.align		4
        /*0000*/ 	.byte	0x04, 0x37
        /*0002*/ 	.short	(.L_518 - .L_517)
.L_517:
        /*0004*/ 	.word	0x00000082


	//----- nvinfo : EIATTR_KPARAM_INFO
	.align		4
.L_518:
        /*0008*/ 	.byte	0x04, 0x17
        /*000a*/ 	.short	(.L_520 - .L_519)
.L_519:
        /*000c*/ 	.word	0x00000000
        /*0010*/ 	.short	0x0002
        /*0012*/ 	.short	0x0010
        /*0014*/ 	.byte	0x00, 0xf0, 0x11, 0x00


	//----- nvinfo : EIATTR_KPARAM_INFO
	.align		4
.L_520:
        /*0018*/ 	.byte	0x04, 0x17
        /*001a*/ 	.short	(.L_522 - .L_521)
.L_521:
        /*001c*/ 	.word	0x00000000
        /*0020*/ 	.short	0x0001
        /*0022*/ 	.short	0x0008
        /*0024*/ 	.byte	0x00, 0xf5, 0x21, 0x00


	//----- nvinfo : EIATTR_KPARAM_INFO
	.align		4
.L_522:
        /*0028*/ 	.byte	0x04, 0x17
        /*002a*/ 	.short	(.L_524 - .L_523)
.L_523:
        /*002c*/ 	.word	0x00000000
        /*0030*/ 	.short	0x0000
        /*0032*/ 	.short	0x0000
        /*0034*/ 	.byte	0x00, 0xf5, 0x21, 0x00


	//----- nvinfo : EIATTR_SPARSE_MMA_MASK
	.align		4
.L_524:
        /*0038*/ 	.byte	0x03, 0x50
        /*003a*/ 	.short	0x0000


	//----- nvinfo : EIATTR_MAXREG_COUNT
	.align		4
        /*003c*/ 	.byte	0x03, 0x1b
        /*003e*/ 	.short	0x00ff


	//----- nvinfo : EIATTR_MERCURY_ISA_VERSION
	.align		4
        /*0040*/ 	.byte	0x03, 0x5f
        /*0042*/ 	.short	0x0101


	//----- nvinfo : EIATTR_VRC_CTA_INIT_COUNT
	.align		4
        /*0044*/ 	.byte	0x02, 0x4a
	.zero		1
	.zero		1


	//----- nvinfo : EIATTR_EXIT_INSTR_OFFSETS
	.align		4
        /*0048*/ 	.byte	0x04, 0x1c
        /*004a*/ 	.short	(.L_526 - .L_525)


	//   ....[0]....
.L_525:
        /*004c*/ 	.word	0x00000070


	//   ....[1]....
        /*0050*/ 	.word	0x000001d0


	//----- nvinfo : EIATTR_CRS_STACK_SIZE
	.align		4
.L_526:
        /*0054*/ 	.byte	0x04, 0x1e
        /*0056*/ 	.short	(.L_528 - .L_527)
.L_527:
        /*0058*/ 	.word	0x00000000


	//----- nvinfo : EIATTR_CBANK_PARAM_SIZE
	.align		4
.L_528:
        /*005c*/ 	.byte	0x03, 0x19
        /*005e*/ 	.short	0x0014


	//----- nvinfo : EIATTR_PARAM_CBANK
	.align		4
        /*0060*/ 	.byte	0x04, 0x0a
        /*0062*/ 	.short	(.L_530 - .L_529)
	.align		4
.L_529:
        /*0064*/ 	.word	index@(.nv.constant0.divElements)
        /*0068*/ 	.short	0x0380
        /*006a*/ 	.short	0x0014


	//----- nvinfo : EIATTR_SW_WAR
	.align		4
.L_530:
        /*006c*/ 	.byte	0x04, 0x36
        /*006e*/ 	.short	(.L_532 - .L_531)
.L_531:
        /*0070*/ 	.word	0x00000008
.L_532:


//--------------------- .nv.callgraph             --------------------------
	.section	.nv.callgraph,"",@"SHT_CUDA_CALLGRAPH"
	.align	4
	.sectionentsize	8
	.align		4
        /*0000*/ 	.word	0x00000000
	.align		4
        /*0004*/ 	.word	0xffffffff
	.align		4
        /*0008*/ 	.word	0x00000000
	.align		4
        /*000c*/ 	.word	0xfffffffe
	.align		4
        /*0010*/ 	.word	0x00000000
	.align		4
        /*0014*/ 	.word	0xfffffffd
	.align		4
        /*0018*/ 	.word	0x00000000
	.align		4
        /*001c*/ 	.word	0xfffffffc


//--------------------- .nv.constant4             --------------------------
	.section	.nv.constant4,"a",@progbits
	.align	8
	.align		8
.nv.constant4:
        /*0000*/ 	.dword	__cudart_i2opi_f


//--------------------- .text.mapMax              --------------------------
	.section	.text.mapMax,"ax",@progbits
	.align	128
        .global         mapMax
        .type           mapMax,@function
        .size           mapMax,(.L_x_57 - mapMax)
        .other          mapMax,@"STO_CUDA_ENTRY STV_DEFAULT"
mapMax:
.text.mapMax:
[----:B------:R-:W-:Y:S01]  /*0000*/  LDC R1, c[0x0][0x37c] ;  /* 0x0000df00ff017b82 */ /* 0x000fe20000000800 */
[----:B------:R-:W0:Y:S07]  /*0010*/  S2R R3, SR_TID.X ;  /* 0x0000000000037919 */ /* 0x000e2e0000002100 */
[----:B------:R-:W0:Y:S01]  /*0020*/  S2UR UR4, SR_CTAID.X ;  /* 0x00000000000479c3 */ /* 0x000e220000002500 */
[----:B------:R-:W1:Y:S07]  /*0030*/  LDCU UR5, c[0x0][0x390] ;  /* 0x00007200ff0577ac */ /* 0x000e6e0008000800 */
[----:B------:R-:W0:Y:S02]  /*0040*/  LDC R0, c[0x0][0x360] ;  /* 0x0000d800ff007b82 */ /* 0x000e240000000800 */
[----:B0-----:R-:W-:-:S05]  /*0050*/  IMAD R0, R0, UR4, R3 ;  /* 0x0000000400007c24 */ /* 0x001fca000f8e0203 */
[----:B-1----:R-:W-:-:S13]  /*0060*/  ISETP.GE.AND P0, PT, R0, UR5, PT ;  /* 0x0000000500007c0c */ /* 0x002fda000bf06270 */
[----:B------:R-:W-:Y:S05]  /*0070*/  @P0 EXIT ;  /* 0x000000000000094d */ /* 0x000fea0003800000 */
[----:B------:R-:W0:Y:S01]  /*0080*/  LDCU UR5, c[0x0][0x394] ;  /* 0x00007280ff0577ac */ /* 0x000e220008000800 */
[----:B------:R-:W-:Y:S01]  /*0090*/  IMAD.MOV.U32 R9, RZ, RZ, RZ ;  /* 0x000000ffff097224 */ /* 0x000fe200078e00ff */
[----:B------:R-:W1:Y:S01]  /*00a0*/  LDCU.64 UR8, c[0x0][0x358] ;  /* 0x00006b00ff0877ac */ /* 0x000e620008000a00 */
[----:B0-----:R-:W-:Y:S02]  /*00b0*/  UISETP.GE.AND UP0, UPT, UR5, 0x2, UPT ;  /* 0x000000020500788c */ /* 0x001fe4000bf06270 */
[----:B------:R-:W-:-:S07]  /*00c0*/  IMAD R8, R0, UR5, RZ ;  /* 0x0000000500087c24 */ /* 0x000fce000f8e02ff */
[----:B-1----:R-:W-:Y:S05]  /*00d0*/  BRA.U !UP0, `(.L_x_0) ;  /* 0x0000000908987547 */ /* 0x002fea000b800000 */
[----:B------:R-:W0:Y:S01]  /*00e0*/  LDCU.64 UR10, c[0x0][0x388] ;  /* 0x00007100ff0a77ac */ /* 0x000e220008000a00 */
[----:B------:R-:W-:-:S03]  /*00f0*/  IMAD.WIDE R2, R8, 0x4, RZ ;  /* 0x0000000408027825 */ /* 0x000fc600078e02ff */
[----:B0-----:R-:W-:-:S04]  /*0100*/  IADD3 R4, P0, PT, R2, UR10, RZ ;  /* 0x0000000a02047c10 */ /* 0x001fc8000ff1e0ff */
[----:B------:R-:W-:-:S05]  /*0110*/  IADD3.X R5, PT, PT, R3, UR11, RZ, P0, !PT ;  /* 0x0000000b03057c10 */ /* 0x000fca00087fe4ff */
[----:B------:R0:W5:Y:S01]  /*0120*/  LDG.E R10, desc[UR8][R4.64] ;  /* 0x00000008040a7981 */ /* 0x000162000c1e1900 */
[----:B------:R-:W-:Y:S01]  /*0130*/  UIADD3 UR4, UPT, UPT, UR5, -0x1, URZ ;  /* 0xffffffff05047890 */ /* 0x000fe2000fffe0ff */
[----:B------:R-:W-:Y:S01]  /*0140*/  IMAD.MOV.U32 R9, RZ, RZ, RZ ;  /* 0x000000ffff097224 */ /* 0x000fe200078e00ff */
[----:B------:R-:W-:Y:S01]  /*0150*/  UIADD3 UR5, UPT, UPT, UR5, -0x2, URZ ;  /* 0xfffffffe05057890 */ /* 0x000fe2000fffe0ff */
[----:B------:R-:W-:Y:S01]  /*0160*/  IMAD.MOV.U32 R11, RZ, RZ, 0x1 ;  /* 0x00000001ff0b7424 */ /* 0x000fe200078e00ff */
[----:B------:R-:W-:Y:S02]  /*0170*/  ULOP3.LUT UR6, UR4, 0xf, URZ, 0xc0, !UPT ;  /* 0x0000000f04067892 */ /* 0x000fe4000f8ec0ff */
[----:B------:R-:W-:-:S09]  /*0180*/  UISETP.GE.U32.AND UP0, UPT, UR5, 0xf, UPT ;  /* 0x0000000f0500788c */ /* 0x000fd2000bf06070 */
[----:B0-----:R-:W-:Y:S05]  /*0190*/  BRA.U !UP0, `(.L_x_1) ;  /* 0x00000005082c7547 */ /* 0x001fea000b800000 */
[----:B------:R-:W-:Y:S01]  /*01a0*/  IADD3 R6, P0, PT, R4, 0x20, RZ ;  /* 0x0000002004067810 */ /* 0x000fe20007f1e0ff */
[----:B------:R-:W-:Y:S01]  /*01b0*/  IMAD.MOV.U32 R11, RZ, RZ, RZ ;  /* 0x000000ffff0b7224 */ /* 0x000fe200078e00ff */
[----:B------:R-:W-:Y:S01]  /*01c0*/  ULOP3.LUT UR5, UR4, 0xfffffff0, URZ, 0xc0, !UPT ;  /* 0xfffffff004057892 */ /* 0x000fe2000f8ec0ff */
[----:B------:R-:W-:Y:S02]  /*01d0*/  IMAD.MOV.U32 R9, RZ, RZ, RZ ;  /* 0x000000ffff097224 */ /* 0x000fe400078e00ff */
[----:B------:R-:W-:-:S09]  /*01e0*/  IMAD.X R7, RZ, RZ, R5, P0 ;  /* 0x000000ffff077224 */ /* 0x000fd200000e0605 */
.L_x_2:
[----:B------:R-:W2:Y:S04]  /*01f0*/  LDG.E R25, desc[UR8][R6.64+-0x1c] ;  /* 0xffffe40806197981 */ /* 0x000ea8000c1e1900 */
[----:B------:R-:W3:Y:S04]  /*0200*/  LDG.E R24, desc[UR8][R6.64+-0x18] ;  /* 0xffffe80806187981 */ /* 0x000ee8000c1e1900 */
[----:B------:R-:W4:Y:S04]  /*0210*/  LDG.E R27, desc[UR8][R6.64+-0x14] ;  /* 0xffffec08061b7981 */ /* 0x000f28000c1e1900 */
        /* <DEDUP_REMOVED lines=11> */
[----:B------:R-:W4:Y:S01]  /*02d0*/  LDG.E R20, desc[UR8][R6.64+0x1c] ;  /* 0x00001c0806147981 */ /* 0x000f22000c1e1900 */
[----:B--2--5:R-:W-:-:S04]  /*02e0*/  FSETP.GT.AND P2, PT, R25, R10, PT ;  /* 0x0000000a1900720b */ /* 0x024fc80003f44000 */
[----:B------:R-:W-:Y:S02]  /*02f0*/  FSEL R25, R25, R10, P2 ;  /* 0x0000000a19197208 */ /* 0x000fe40001000000 */
[----:B------:R0:W2:Y:S02]  /*0300*/  LDG.E R10, desc[UR8][R6.64+0x20] ;  /* 0x00002008060a7981 */ /* 0x0000a4000c1e1900 */
[----:B---3--:R-:W-:-:S04]  /*0310*/  FSETP.GT.AND P3, PT, R24, R25, PT ;  /* 0x000000191800720b */ /* 0x008fc80003f64000 */
[----:B------:R-:W-:Y:S01]  /*0320*/  FSEL R24, R24, R25, P3 ;  /* 0x0000001918187208 */ /* 0x000fe20001800000 */
[----:B------:R-:W-:-:S03]  /*0330*/  @P2 VIADD R9, R11, 0x1 ;  /* 0x000000010b092836 */ /* 0x000fc60000000000 */
[----:B----4-:R-:W-:-:S04]  /*0340*/  FSETP.GT.AND P1, PT, R27, R24, PT ;  /* 0x000000181b00720b */ /* 0x010fc80003f24000 */
[----:B------:R-:W-:Y:S01]  /*0350*/  FSEL R24, R27, R24, P1 ;  /* 0x000000181b187208 */ /* 0x000fe20000800000 */
[----:B------:R-:W-:-:S03]  /*0360*/  @P3 VIADD R9, R11, 0x2 ;  /* 0x000000020b093836 */ /* 0x000fc60000000000 */
[----:B------:R-:W-:-:S04]  /*0370*/  FSETP.GT.AND P6, PT, R23, R24, PT ;  /* 0x000000181700720b */ /* 0x000fc80003fc4000 */
        /* <DEDUP_REMOVED lines=34> */
[----:B------:R-:W-:Y:S01]  /*05a0*/  @P2 VIADD R9, R11, 0xe ;  /* 0x0000000e0b092836 */ /* 0x000fe20000000000 */
[----:B0-----:R-:W-:-:S05]  /*05b0*/  IADD3 R6, P2, PT, R6, 0x40, RZ ;  /* 0x0000004006067810 */ /* 0x001fca0007f5e0ff */
[----:B------:R-:W-:Y:S02]  /*05c0*/  IMAD.X R7, RZ, RZ, R7, P2 ;  /* 0x000000ffff077224 */ /* 0x000fe400010e0607 */
[C---:B------:R-:W-:Y:S02]  /*05d0*/  @P1 VIADD R9, R11.reuse, 0xf ;  /* 0x0000000f0b091836 */ /* 0x040fe40000000000 */
[----:B------:R-:W-:-:S05]  /*05e0*/  VIADD R11, R11, 0x10 ;  /* 0x000000100b0b7836 */ /* 0x000fca0000000000 */
[----:B------:R-:W-:Y:S02]  /*05f0*/  ISETP.NE.AND P1, PT, R11, UR5, PT ;  /* 0x000000050b007c0c */ /* 0x000fe4000bf25270 */
[----:B--2---:R-:W-:-:S04]  /*0600*/  FSETP.GT.AND P0, PT, R10, R19, PT ;  /* 0x000000130a00720b */ /* 0x004fc80003f04000 */
[----:B------:R-:W-:Y:S02]  /*0610*/  FSEL R10, R10, R19, P0 ;  /* 0x000000130a0a7208 */ /* 0x000fe40000000000 */
[----:B------:R-:W-:-:S05]  /*0620*/  SEL R9, R11, R9, P0 ;  /* 0x000000090b097207 */ /* 0x000fca0000000000 */
[----:B------:R-:W-:Y:S05]  /*0630*/  @P1 BRA `(.L_x_2) ;  /* 0xfffffff800ec1947 */ /* 0x000fea000383ffff */
[----:B------:R-:W-:-:S07]  /*0640*/  VIADD R11, R11, 0x1 ;  /* 0x000000010b0b7836 */ /* 0x000fce0000000000 */
.L_x_1:
[----:B------:R-:W-:-:S09]  /*0650*/  UISETP.NE.AND UP0, UPT, UR6, URZ, UPT ;  /* 0x000000ff0600728c */ /* 0x000fd2000bf05270 */
[----:B------:R-:W-:Y:S05]  /*0660*/  BRA.U !UP0, `(.L_x_0) ;  /* 0x0000000508347547 */ /* 0x000fea000b800000 */
[----:B------:R-:W-:Y:S02]  /*0670*/  UISETP.GE.U32.AND UP0, UPT, UR6, 0x8, UPT ;  /* 0x000000080600788c */ /* 0x000fe4000bf06070 */
[----:B------:R-:W-:-:S04]  /*0680*/  ULOP3.LUT UR5, UR4, 0x7, URZ, 0xc0, !UPT ;  /* 0x0000000704057892 */ /* 0x000fc8000f8ec0ff */
[----:B------:R-:W-:-:S03]  /*0690*/  UISETP.NE.AND UP1, UPT, UR5, URZ, UPT ;  /* 0x000000ff0500728c */ /* 0x000fc6000bf25270 */
[----:B------:R-:W-:Y:S08]  /*06a0*/  BRA.U !UP0, `(.L_x_3) ;  /* 0x0000000108887547 */ /* 0x000ff0000b800000 */
[----:B------:R-:W-:-:S05]  /*06b0*/  IMAD.WIDE.U32 R6, R11, 0x4, R4 ;  /* 0x000000040b067825 */ /* 0x000fca00078e0004 */
[----:B------:R-:W2:Y:S04]  /*06c0*/  LDG.E R13, desc[UR8][R6.64] ;  /* 0x00000008060d7981 */ /* 0x000ea8000c1e1900 */
[----:B------:R-:W3:Y:S04]  /*06d0*/  LDG.E R15, desc[UR8][R6.64+0x4] ;  /* 0x00000408060f7981 */ /* 0x000ee8000c1e1900 */
        /* <DEDUP_REMOVED lines=8> */
[----:B------:R-:W-:Y:S02]  /*0760*/  SEL R9, R11, R9, P2 ;  /* 0x000000090b097207 */ /* 0x000fe40001000000 */
[----:B---3--:R-:W-:-:S04]  /*0770*/  FSETP.GT.AND P3, PT, R15, R10, PT ;  /* 0x0000000a0f00720b */ /* 0x008fc80003f64000 */
[----:B------:R-:W-:-:S04]  /*0780*/  FSEL R10, R15, R10, P3 ;  /* 0x0000000a0f0a7208 */ /* 0x000fc80001800000 */
        /* <DEDUP_REMOVED lines=17> */
[----:B------:R-:W-:-:S08]  /*08a0*/  @P2 VIADD R9, R11, 0x6 ;  /* 0x000000060b092836 */ /* 0x000fd00000000000 */
[C---:B------:R-:W-:Y:S02]  /*08b0*/  @P3 VIADD R9, R11.reuse, 0x7 ;  /* 0x000000070b093836 */ /* 0x040fe40000000000 */
[----:B------:R-:W-:-:S07]  /*08c0*/  VIADD R11, R11, 0x8 ;  /* 0x000000080b0b7836 */ /* 0x000fce0000000000 */
.L_x_3:
        /* <DEDUP_REMOVED lines=20> */
[----:B------:R-:W-:-:S08]  /*0a10*/  @P2 VIADD R9, R11, 0x2 ;  /* 0x000000020b092836 */ /* 0x000fd00000000000 */
[C---:B------:R-:W-:Y:S02]  /*0a20*/  @P3 VIADD R9, R11.reuse, 0x3 ;  /* 0x000000030b093836 */ /* 0x040fe40000000000 */
[----:B------:R-:W-:-:S07]  /*0a30*/  VIADD R11, R11, 0x4 ;  /* 0x000000040b0b7836 */ /* 0x000fce0000000000 */
.L_x_4:
[----:B------:R-:W-:Y:S05]  /*0a40*/  BRA.U !UP1, `(.L_x_0) ;  /* 0x00000001093c7547 */ /* 0x000fea000b800000 */
[----:B------:R-:W-:Y:S01]  /*0a50*/  IMAD.WIDE.U32 R2, R11, 0x4, R2 ;  /* 0x000000040b027825 */ /* 0x000fe200078e0002 */
[----:B------:R-:W-:Y:S02]  /*0a60*/  UIADD3 UR4, UPT, UPT, -UR4, URZ, URZ ;  /* 0x000000ff04047290 */ /* 0x000fe4000fffe1ff */
[----:B------:R-:W-:-:S04]  /*0a70*/  IADD3 R2, P0, PT, R2, UR10, RZ ;  /* 0x0000000a02027c10 */ /* 0x000fc8000ff1e0ff */
[----:B------:R-:W-:-:S09]  /*0a80*/  IADD3.X R5, PT, PT, R3, UR11, RZ, P0, !PT ;  /* 0x0000000b03057c10 */ /* 0x000fd200087fe4ff */
.L_x_5:
[----:B------:R-:W-:-:S06]  /*0a90*/  IMAD.MOV.U32 R3, RZ, RZ, R5 ;  /* 0x000000ffff037224 */ /* 0x000fcc00078e0005 */
[----:B------:R0:W2:Y:S01]  /*0aa0*/  LDG.E R3, desc[UR8][R2.64] ;  /* 0x0000000802037981 */ /* 0x0000a2000c1e1900 */
[----:B------:R-:W-:-:S04]  /*0ab0*/  UIADD3 UR4, UPT, UPT, UR4, 0x1, URZ ;  /* 0x0000000104047890 */ /* 0x000fc8000fffe0ff */
[----:B------:R-:W-:Y:S01]  /*0ac0*/  UISETP.NE.AND UP0, UPT, UR4, URZ, UPT ;  /* 0x000000ff0400728c */ /* 0x000fe2000bf05270 */
[----:B0-----:R-:W-:-:S05]  /*0ad0*/  IADD3 R2, P1, PT, R2, 0x4, RZ ;  /* 0x0000000402027810 */ /* 0x001fca0007f3e0ff */
[----:B------:R-:W-:Y:S01]  /*0ae0*/  IMAD.X R5, RZ, RZ, R5, P1 ;  /* 0x000000ffff057224 */ /* 0x000fe200008e0605 */
[----:B--2--5:R-:W-:-:S04]  /*0af0*/  FSETP.GT.AND P0, PT, R3, R10, PT ;  /* 0x0000000a0300720b */ /* 0x024fc80003f04000 */
[C---:B------:R-:W-:Y:S01]  /*0b00*/  SEL R9, R11.reuse, R9, P0 ;  /* 0x000000090b097207 */ /* 0x040fe20000000000 */
[----:B------:R-:W-:Y:S01]  /*0b10*/  VIADD R11, R11, 0x1 ;  /* 0x000000010b0b7836 */ /* 0x000fe20000000000 */
[----:B------:R-:W-:Y:S01]  /*0b20*/  FSEL R10, R3, R10, P0 ;  /* 0x0000000a030a7208 */ /* 0x000fe20000000000 */
[----:B------:R-:W-:Y:S06]  /*0b30*/  BRA.U UP0, `(.L_x_5) ;  /* 0xfffffffd00d47547 */ /* 0x000fec000b83ffff */
.L_x_0:
[----:B------:R-:W0:Y:S01]  /*0b40*/  LDC.64 R2, c[0x0][0x380] ;  /* 0x0000e000ff027b82 */ /* 0x000e220000000a00 */
[----:B------:R-:W-:Y:S02]  /*0b50*/  IMAD.IADD R9, R8, 0x1, R9 ;  /* 0x0000000108097824 */ /* 0x000fe400078e0209 */
[----:B0-----:R-:W-:-:S05]  /*0b60*/  IMAD.WIDE R2, R0, 0x4, R2 ;  /* 0x0000000400027825 */ /* 0x001fca00078e0202 */
[----:B------:R-:W-:Y:S01]  /*0b70*/  STG.E desc[UR8][R2.64], R9 ;  /* 0x0000000902007986 */ /* 0x000fe2000c101908 */
[----:B------:R-:W-:Y:S05]  /*0b80*/  EXIT ;  /* 0x000000000000794d */ /* 0x000fea0003800000 */
.L_x_6:
[----:B------:R-:W-:-:S00]  /*0b90*/  BRA `(.L_x_6) ;  /* 0xfffffffc00fc7947 */ /* 0x000fc0000383ffff */
[----:B------:R-:W-:-:S00]  /*0ba0*/  NOP ;  /* 0x0000000000007918 */ /* 0x000fc00000000000 */
        /* <DEDUP_REMOVED lines=13> */
.L_x_57:


//--------------------- .text.mapBackward         --------------------------
	.section	.text.mapBackward,"ax",@progbits
	.align	128
        .global         mapBackward
        .type           mapBackward,@function
        .size           mapBackward,(.L_x_58 - mapBackward)
        .other          mapBackward,@"STO_CUDA_ENTRY STV_DEFAULT"
mapBackward:
.text.mapBackward:
        /* <DEDUP_REMOVED lines=8> */
[----:B------:R-:W0:Y:S01]  /*0080*/  LDC.64 R2, c[0x0][0x390] ;  /* 0x0000e400ff027b82 */ /* 0x000e220000000a00 */
[----:B------:R-:W1:Y:S07]  /*0090*/  LDCU.64 UR4, c[0x0][0x358] ;  /* 0x00006b00ff0477ac */ /* 0x000e6e0008000a00 */
[----:B------:R-:W2:Y:S01]  /*00a0*/  LDC.64 R6, c[0x0][0x388] ;  /* 0x0000e200ff067b82 */ /* 0x000ea20000000a00 */
[----:B0-----:R-:W-:-:S06]  /*00b0*/  IMAD.WIDE R2, R5, 0x4, R2 ;  /* 0x0000000405027825 */ /* 0x001fcc00078e0202 */
[----:B-1----:R-:W3:Y:S01]  /*00c0*/  LDG.E R3, desc[UR4][R2.64] ;  /* 0x0000000402037981 */ /* 0x002ee2000c1e1900 */
[----:B--2---:R-:W-:Y:S02]  /*00d0*/  IMAD.WIDE R6, R5, 0x4, R6 ;  /* 0x0000000405067825 */ /* 0x004fe400078e0206 */
[----:B------:R-:W3:Y:S04]  /*00e0*/  LDC.64 R4, c[0x0][0x380] ;  /* 0x0000e000ff047b82 */ /* 0x000ee80000000a00 */
[----:B------:R-:W2:Y:S01]  /*00f0*/  LDG.E R7, desc[UR4][R6.64] ;  /* 0x0000000406077981 */ /* 0x000ea2000c1e1900 */
[----:B---3--:R-:W-:-:S05]  /*0100*/  IMAD.WIDE R4, R3, 0x4, R4 ;  /* 0x0000000403047825 */ /* 0x008fca00078e0204 */
[----:B--2---:R-:W-:Y:S01]  /*0110*/  REDG.E.ADD.F32.FTZ.RN.STRONG.GPU desc[UR4][R4.64], R7 ;  /* 0x00000007040079a6 */ /* 0x004fe2000c12f304 */
[----:B------:R-:W-:Y:S05]  /*0120*/  EXIT ;  /* 0x000000000000794d */ /* 0x000fea0003800000 */
.L_x_7:
        /* <DEDUP_REMOVED lines=13> */
.L_x_58:


//--------------------- .text.mapForward          --------------------------
	.section	.text.mapForward,"ax",@progbits
	.align	128
        .global         mapForward
        .type           mapForward,@function
        .size           mapForward,(.L_x_59 - mapForward)
        .other          mapForward,@"STO_CUDA_ENTRY STV_DEFAULT"
mapForward:
.text.mapForward:
        /* <DEDUP_REMOVED lines=10> */
[----:B------:R-:W2:Y:S08]  /*00a0*/  LDC.64 R4, c[0x0][0x388] ;  /* 0x0000e200ff047b82 */ /* 0x000eb00000000a00 */
[----:B------:R-:W3:Y:S01]  /*00b0*/  LDC.64 R6, c[0x0][0x380] ;  /* 0x0000e000ff067b82 */ /* 0x000ee20000000a00 */
[----:B0-----:R-:W-:-:S06]  /*00c0*/  IMAD.WIDE R2, R9, 0x4, R2 ;  /* 0x0000000409027825 */ /* 0x001fcc00078e0202 */
[----:B-1----:R-:W2:Y:S02]  /*00d0*/  LDG.E R3, desc[UR4][R2.64] ;  /* 0x0000000402037981 */ /* 0x002ea4000c1e1900 */
[----:B--2---:R-:W-:-:S06]  /*00e0*/  IMAD.WIDE R4, R3, 0x4, R4 ;  /* 0x0000000403047825 */ /* 0x004fcc00078e0204 */
[----:B------:R-:W2:Y:S01]  /*00f0*/  LDG.E R5, desc[UR4][R4.64] ;  /* 0x0000000404057981 */ /* 0x000ea2000c1e1900 */
[----:B---3--:R-:W-:-:S05]  /*0100*/  IMAD.WIDE R6, R9, 0x4, R6 ;  /* 0x0000000409067825 */ /* 0x008fca00078e0206 */
[----:B--2---:R-:W-:Y:S01]  /*0110*/  STG.E desc[UR4][R6.64], R5 ;  /* 0x0000000506007986 */ /* 0x004fe2000c101904 */
[----:B------:R-:W-:Y:S05]  /*0120*/  EXIT ;  /* 0x000000000000794d */ /* 0x000fea0003800000 */
.L_x_8:
        /* <DEDUP_REMOVED lines=13> */
.L_x_59:


//--------------------- .text.powScaler           --------------------------
	.section	.text.powScaler,"ax",@progbits
	.align	128
        .global         powScaler
        .type           powScaler,@function
        .size           powScaler,(.L_x_60 - powScaler)
        .other          powScaler,@"STO_CUDA_ENTRY STV_DEFAULT"
powScaler:
.text.powScaler:
        /* <DEDUP_REMOVED lines=9> */
[----:B------:R-:W1:Y:S01]  /*0090*/  LDCU.64 UR4, c[0x0][0x358] ;  /* 0x00006b00ff0477ac */ /* 0x000e620008000a00 */
[----:B0-----:R-:W-:-:S05]  /*00a0*/  IMAD.WIDE R2, R5, 0x4, R2 ;  /* 0x0000000405027825 */ /* 0x001fca00078e0202 */
[----:B-1----:R-:W2:Y:S01]  /*00b0*/  LDG.E R0, desc[UR4][R2.64] ;  /* 0x0000000402007981 */ /* 0x002ea2000c1e1900 */
[----:B------:R-:W-:Y:S01]  /*00c0*/  HFMA2 R11, -RZ, RZ, 0.771484375, 0.21533203125 ;  /* 0x3a2c32e4ff0b7431 */ /* 0x000fe200000001ff */
[----:B------:R-:W-:Y:S01]  /*00d0*/  BSSY.RECONVERGENT B0, `(.L_x_9) ;  /* 0x000005a000007945 */ /* 0x000fe20003800200 */
[C---:B--2---:R-:W-:Y:S01]  /*00e0*/  FMUL R5, |R0|.reuse, 16777216 ;  /* 0x4b80000000057820 */ /* 0x044fe20000400200 */
[----:B------:R-:W-:-:S04]  /*00f0*/  FSETP.GEU.AND P0, PT, |R0|, 1.175494350822287508e-38, PT ;  /* 0x008000000000780b */ /* 0x000fc80003f0e200 */
[----:B------:R-:W-:-:S04]  /*0100*/  FSEL R5, R5, |R0|, !P0 ;  /* 0x4000000005057208 */ /* 0x000fc80004000000 */
[----:B------:R-:W-:-:S04]  /*0110*/  IADD3 R4, PT, PT, R5, -0x3f3504f3, RZ ;  /* 0xc0cafb0d05047810 */ /* 0x000fc80007ffe0ff */
[----:B------:R-:W-:Y:S02]  /*0120*/  LOP3.LUT R6, R4, 0xff800000, RZ, 0xc0, !PT ;  /* 0xff80000004067812 */ /* 0x000fe400078ec0ff */
[----:B------:R-:W-:Y:S02]  /*0130*/  FSEL R4, RZ, -24, P0 ;  /* 0xc1c00000ff047808 */ /* 0x000fe40000000000 */
[----:B------:R-:W-:-:S05]  /*0140*/  IADD3 R5, PT, PT, R5, -R6, RZ ;  /* 0x8000000605057210 */ /* 0x000fca0007ffe0ff */
[C---:B------:R-:W-:Y:S01]  /*0150*/  FADD R8, R5.reuse, 1 ;  /* 0x3f80000005087421 */ /* 0x040fe20000000000 */
[----:B------:R-:W-:-:S04]  /*0160*/  FADD R7, R5, -1 ;  /* 0xbf80000005077421 */ /* 0x000fc80000000000 */
[----:B------:R-:W-:Y:S01]  /*0170*/  FADD R5, R7, R7 ;  /* 0x0000000707057221 */ /* 0x000fe20000000000 */
[----:B------:R-:W0:Y:S03]  /*0180*/  MUFU.RCP R8, R8 ;  /* 0x0000000800087308 */ /* 0x000e260000001000 */
[----:B0-----:R-:W-:Y:S01]  /*0190*/  FMUL R9, R8, R5 ;  /* 0x0000000508097220 */ /* 0x001fe20000400000 */
[----:B------:R-:W-:-:S03]  /*01a0*/  I2FP.F32.S32 R5, R6 ;  /* 0x0000000600057245 */ /* 0x000fc60000201400 */
[----:B------:R-:W-:Y:S01]  /*01b0*/  FADD R10, R7, -R9 ;  /* 0x80000009070a7221 */ /* 0x000fe20000000000 */
[----:B------:R-:W-:Y:S01]  /*01c0*/  FMUL R6, R9, R9 ;  /* 0x0000000909067220 */ /* 0x000fe20000400000 */
[----:B------:R-:W-:Y:S02]  /*01d0*/  FFMA R4, R5, 1.1920928955078125e-07, R4 ;  /* 0x3400000005047823 */ /* 0x000fe40000000004 */
[----:B------:R-:W-:Y:S01]  /*01e0*/  FADD R10, R10, R10 ;  /* 0x0000000a0a0a7221 */ /* 0x000fe20000000000 */
[C---:B------:R-:W-:Y:S01]  /*01f0*/  FFMA R5, R6.reuse, R11, 0.0032181653659790754318 ;  /* 0x3b52e7db06057423 */ /* 0x040fe2000000000b */
[----:B------:R-:W-:Y:S02]  /*0200*/  FFMA R13, R9, 1.4426950216293334961, R4 ;  /* 0x3fb8aa3b090d7823 */ /* 0x000fe40000000004 */
[----:B------:R-:W-:Y:S01]  /*0210*/  FFMA R7, R7, -R9, R10 ;  /* 0x8000000907077223 */ /* 0x000fe2000000000a */
[----:B------:R-:W-:Y:S01]  /*0220*/  FFMA R11, R6, R5, 0.018033718690276145935 ;  /* 0x3c93bb73060b7423 */ /* 0x000fe20000000005 */
[----:B------:R-:W-:Y:S01]  /*0230*/  FADD R4, R4, -R13 ;  /* 0x8000000d04047221 */ /* 0x000fe20000000000 */
[----:B------:R-:W0:Y:S01]  /*0240*/  LDC R5, c[0x0][0x380] ;  /* 0x0000e000ff057b82 */ /* 0x000e220000000800 */
[----:B------:R-:W-:Y:S01]  /*0250*/  FMUL R7, R8, R7 ;  /* 0x0000000708077220 */ /* 0x000fe20000400000 */
[----:B------:R-:W-:Y:S01]  /*0260*/  FFMA R11, R6, R11, 0.12022458761930465698 ;  /* 0x3df6384f060b7423 */ /* 0x000fe2000000000b */
[----:B------:R-:W-:-:S03]  /*0270*/  FFMA R4, R9, 1.4426950216293334961, R4 ;  /* 0x3fb8aa3b09047823 */ /* 0x000fc60000000004 */
[----:B------:R-:W-:Y:S01]  /*0280*/  FMUL R6, R6, R11 ;  /* 0x0000000b06067220 */ /* 0x000fe20000400000 */
[----:B------:R-:W-:Y:S01]  /*0290*/  FFMA R4, R7, 1.4426950216293334961, R4 ;  /* 0x3fb8aa3b07047823 */ /* 0x000fe20000000004 */
[----:B------:R-:W-:Y:S02]  /*02a0*/  MOV R11, 0x391fcb8e ;  /* 0x391fcb8e000b7802 */ /* 0x000fe40000000f00 */
[----:B------:R-:W-:Y:S01]  /*02b0*/  FMUL R8, R6, 3 ;  /* 0x4040000006087820 */ /* 0x000fe20000400000 */
[----:B------:R-:W-:-:S04]  /*02c0*/  FFMA R4, R9, 1.9251366722983220825e-08, R4 ;  /* 0x32a55e3409047823 */ /* 0x000fc80000000004 */
[----:B------:R-:W-:-:S04]  /*02d0*/  FFMA R7, R7, R8, R4 ;  /* 0x0000000807077223 */ /* 0x000fc80000000004 */
[----:B------:R-:W-:-:S04]  /*02e0*/  FFMA R6, R9, R6, R7 ;  /* 0x0000000609067223 */ /* 0x000fc80000000007 */
[----:B------:R-:W-:-:S04]  /*02f0*/  FADD R4, R13, R6 ;  /* 0x000000060d047221 */ /* 0x000fc80000000000 */
[----:B0-----:R-:W-:Y:S01]  /*0300*/  FMUL R7, R4, R5 ;  /* 0x0000000504077220 */ /* 0x001fe20000400000 */
[----:B------:R-:W-:-:S03]  /*0310*/  FADD R13, -R13, R4 ;  /* 0x000000040d0d7221 */ /* 0x000fc60000000100 */
[----:B------:R-:W0:Y:S01]  /*0320*/  FRND R8, R7 ;  /* 0x0000000700087307 */ /* 0x000e220000201000 */
[----:B------:R-:W-:Y:S01]  /*0330*/  FADD R6, R6, -R13 ;  /* 0x8000000d06067221 */ /* 0x000fe20000000000 */
[-C--:B------:R-:W-:Y:S01]  /*0340*/  FFMA R9, R4, R5.reuse, -R7 ;  /* 0x0000000504097223 */ /* 0x080fe20000000807 */
[C---:B------:R-:W-:Y:S02]  /*0350*/  FSETP.GT.AND P1, PT, |R7|.reuse, 152, PT ;  /* 0x431800000700780b */ /* 0x040fe40003f24200 */
[C---:B------:R-:W-:Y:S01]  /*0360*/  FSETP.GEU.AND P2, PT, R7.reuse, RZ, PT ;  /* 0x000000ff0700720b */ /* 0x040fe20003f4e000 */
[----:B------:R-:W-:Y:S02]  /*0370*/  FFMA R6, R6, R5, R9 ;  /* 0x0000000506067223 */ /* 0x000fe40000000009 */
[----:B------:R1:W2:Y:S01]  /*0380*/  F2I.NTZ R4, R7 ;  /* 0x0000000700047305 */ /* 0x0002a20000203100 */
[----:B0-----:R-:W-:Y:S01]  /*0390*/  FADD R9, R7, -R8 ;  /* 0x8000000807097221 */ /* 0x001fe20000000000 */
[----:B------:R-:W-:Y:S01]  /*03a0*/  FSETP.GT.AND P0, PT, R8, RZ, PT ;  /* 0x000000ff0800720b */ /* 0x000fe20003f04000 */
[----:B-1----:R-:W-:-:S02]  /*03b0*/  HFMA2 R7, -RZ, RZ, 1.875, 0 ;  /* 0x3f800000ff077431 */ /* 0x002fc400000001ff */
[----:B------:R-:W-:-:S04]  /*03c0*/  FADD R6, R6, R9 ;  /* 0x0000000906067221 */ /* 0x000fc80000000000 */
[----:B------:R-:W-:Y:S01]  /*03d0*/  FFMA R9, R6, R11, 0.0013391353422775864601 ;  /* 0x3aaf85ed06097423 */ /* 0x000fe2000000000b */
[----:B------:R-:W-:Y:S02]  /*03e0*/  SEL R11, RZ, 0x83000000, P0 ;  /* 0x83000000ff0b7807 */ /* 0x000fe40000000000 */
[----:B------:R-:W-:Y:S01]  /*03f0*/  FSETP.NEU.AND P0, PT, R0, 1, PT ;  /* 0x3f8000000000780b */ /* 0x000fe20003f0d000 */
[C---:B------:R-:W-:Y:S01]  /*0400*/  FFMA R9, R6.reuse, R9, 0.0096188392490148544312 ;  /* 0x3c1d985606097423 */ /* 0x040fe20000000009 */
[----:B------:R-:W-:Y:S02]  /*0410*/  IADD3 R8, PT, PT, R11, 0x7f000000, RZ ;  /* 0x7f0000000b087810 */ /* 0x000fe40007ffe0ff */
[----:B------:R-:W-:Y:S01]  /*0420*/  FSETP.EQ.OR P0, PT, R5, RZ, !P0 ;  /* 0x000000ff0500720b */ /* 0x000fe20004702400 */
[----:B------:R-:W-:Y:S01]  /*0430*/  FFMA R9, R6, R9, 0.055503588169813156128 ;  /* 0x3d6357bb06097423 */ /* 0x000fe20000000009 */
[----:B--2---:R-:W-:-:S03]  /*0440*/  LEA R11, R4, -R11, 0x17 ;  /* 0x8000000b040b7211 */ /* 0x004fc600078eb8ff */
[----:B------:R-:W-:-:S04]  /*0450*/  FFMA R9, R6, R9, 0.24022644758224487305 ;  /* 0x3e75fdec06097423 */ /* 0x000fc80000000009 */
[----:B------:R-:W-:-:S04]  /*0460*/  FFMA R9, R6, R9, 0.69314718246459960938 ;  /* 0x3f31721806097423 */ /* 0x000fc80000000009 */
[----:B------:R-:W-:-:S04]  /*0470*/  FFMA R9, R6, R9, 1 ;  /* 0x3f80000006097423 */ /* 0x000fc80000000009 */
[----:B------:R-:W-:-:S04]  /*0480*/  FMUL R8, R9, R8 ;  /* 0x0000000809087220 */ /* 0x000fc80000400000 */
[----:B------:R-:W-:Y:S01]  /*0490*/  FMUL R8, R8, R11 ;  /* 0x0000000b08087220 */ /* 0x000fe20000400000 */
[----:B------:R-:W-:Y:S01]  /*04a0*/  @P1 FSEL R8, RZ, +INF , !P2 ;  /* 0x7f800000ff081808 */ /* 0x000fe20005000000 */
[----:B------:R-:W-:Y:S06]  /*04b0*/  @P0 BRA `(.L_x_10) ;  /* 0x00000000006c0947 */ /* 0x000fec0003800000 */
[----:B------:R-:W-:-:S04]  /*04c0*/  FSETP.NAN.AND P0, PT, |R5|, |R5|, PT ;  /* 0x400000050500720b */ /* 0x000fc80003f08200 */
[----:B------:R-:W-:-:S13]  /*04d0*/  FSETP.NUM.AND P0, PT, |R0|, |R0|, !P0 ;  /* 0x400000000000720b */ /* 0x000fda0004707200 */
[----:B------:R-:W-:Y:S01]  /*04e0*/  @!P0 FADD R7, R0, R5 ;  /* 0x0000000500078221 */ /* 0x000fe20000000000 */
[----:B------:R-:W-:Y:S06]  /*04f0*/  @!P0 BRA `(.L_x_10) ;  /* 0x00000000005c8947 */ /* 0x000fec0003800000 */
[----:B------:R-:W-:Y:S01]  /*0500*/  FMUL R6, R5, 0.5 ;  /* 0x3f00000005067820 */ /* 0x000fe20000400000 */
[----:B------:R-:W-:-:S04]  /*0510*/  FSETP.NEU.AND P0, PT, |R0|, +INF , PT ;  /* 0x7f8000000000780b */ /* 0x000fc80003f0d200 */
[----:B------:R-:W-:Y:S01]  /*0520*/  FSETP.NEU.AND P0, PT, R0, RZ, P0 ;  /* 0x000000ff0000720b */ /* 0x000fe2000070d000 */
[----:B------:R-:W0:Y:S03]  /*0530*/  FRND.TRUNC R6, R6 ;  /* 0x0000000600067307 */ /* 0x000e26000020d000 */
[----:B------:R-:W-:Y:S01]  /*0540*/  FSETP.GEU.OR P1, PT, R5, RZ, P0 ;  /* 0x000000ff0500720b */ /* 0x000fe2000072e400 */
[----:B0-----:R-:W-:-:S04]  /*0550*/  FADD R4, R6, R6 ;  /* 0x0000000606047221 */ /* 0x001fc80000000000 */
[----:B------:R-:W-:-:S04]  /*0560*/  FADD R9, -R4, R5 ;  /* 0x0000000504097221 */ /* 0x000fc80000000100 */
[----:B------:R-:W-:Y:S01]  /*0570*/  @!P0 FADD R4, R0, R0 ;  /* 0x0000000000048221 */ /* 0x000fe20000000000 */
[----:B------:R-:W-:-:S04]  /*0580*/  FSETP.NEU.AND P2, PT, |R9|, 1, !P0 ;  /* 0x3f8000000900780b */ /* 0x000fc8000474d200 */
[----:B------:R-:W-:-:S09]  /*0590*/  @!P1 LOP3.LUT R4, R4, 0x7f800000, RZ, 0x3c, !PT ;  /* 0x7f80000004049812 */ /* 0x000fd200078e3cff */
[----:B------:R-:W-:-:S04]  /*05a0*/  @P2 LOP3.LUT R4, R4, 0x7fffffff, RZ, 0xc0, !PT ;  /* 0x7fffffff04042812 */ /* 0x000fc800078ec0ff */
[----:B------:R-:W-:Y:S01]  /*05b0*/  @!P0 MOV R7, R4 ;  /* 0x0000000400078202 */ /* 0x000fe20000000f00 */
[----:B------:R-:W-:Y:S06]  /*05c0*/  @!P0 BRA `(.L_x_10) ;  /* 0x0000000000288947 */ /* 0x000fec0003800000 */
[----:B------:R-:W-:Y:S02]  /*05d0*/  FSETP.NEU.AND P0, PT, |R5|, +INF , PT ;  /* 0x7f8000000500780b */ /* 0x000fe40003f0d200 */
[----:B------:R-:W-:-:S13]  /*05e0*/  FSETP.EQ.AND P1, PT, R0, -1, PT ;  /* 0xbf8000000000780b */ /* 0x000fda0003f22000 */
[----:B------:R-:W-:Y:S05]  /*05f0*/  @!P0 BRA P1, `(.L_x_10) ;  /* 0x00000000001c8947 */ /* 0x000fea0000800000 */
[----:B------:R-:W-:Y:S02]  /*0600*/  FSETP.GEU.AND P1, PT, R0, RZ, PT ;  /* 0x000000ff0000720b */ /* 0x000fe40003f2e000 */
[----:B------:R-:W-:-:S11]  /*0610*/  MOV R7, R8 ;  /* 0x0000000800077202 */ /* 0x000fd60000000f00 */
[----:B------:R-:W0:Y:S01]  /*0620*/  @!P1 FRND.FLOOR R0, R5 ;  /* 0x0000000500009307 */ /* 0x000e220000205000 */
[----:B------:R-:W-:Y:S02]  /*0630*/  @!P1 FSETP.NEU.AND P2, PT, |R9|, 1, PT ;  /* 0x3f8000000900980b */ /* 0x000fe40003f4d200 */
[----:B0-----:R-:W-:Y:S02]  /*0640*/  @!P1 FSETP.NEU.AND P0, PT, R0, R5, PT ;  /* 0x000000050000920b */ /* 0x001fe40003f0d000 */
[----:B------:R-:W-:-:S04]  /*0650*/  @!P1 FSEL R0, R8, -R8, P2 ;  /* 0x8000000808009208 */ /* 0x000fc80001000000 */
[----:B------:R-:W-:-:S07]  /*0660*/  @!P1 FSEL R7, R0, +QNAN , !P0 ;  /* 0x7fffffff00079808 */ /* 0x000fce0004000000 */
.L_x_10:
[----:B------:R-:W-:Y:S05]  /*0670*/  BSYNC.RECONVERGENT B0 ;  /* 0x0000000000007941 */ /* 0x000fea0003800200 */
.L_x_9:
[----:B------:R-:W-:Y:S01]  /*0680*/  STG.E desc[UR4][R2.64], R7 ;  /* 0x0000000702007986 */ /* 0x000fe2000c101904 */
[----:B------:R-:W-:Y:S05]  /*0690*/  EXIT ;  /* 0x000000000000794d */ /* 0x000fea0003800000 */
.L_x_11:
        /* <DEDUP_REMOVED lines=14> */
.L_x_60:


//--------------------- .text.addLogs             --------------------------
	.section	.text.addLogs,"ax",@progbits
	.align	128
        .global         addLogs
        .type           addLogs,@function
        .size           addLogs,(.L_x_61 - addLogs)
        .other          addLogs,@"STO_CUDA_ENTRY STV_DEFAULT"
addLogs:
.text.addLogs:
[----:B------:R-:W-:Y:S01]  /*0000*/  LDC R1, c[0x0][0x37c] ;  /* 0x0000df00ff017b82 */ /* 0x000fe20000000800 */
[----:B------:R-:W0:Y:S07]  /*0010*/  S2R R0, SR_TID.X ;  /* 0x0000000000007919 */ /* 0x000e2e0000002100 */
[----:B------:R-:W0:Y:S01]  /*0020*/  S2UR UR8, SR_CTAID.Y ;  /* 0x00000000000879c3 */ /* 0x000e220000002600 */
[----:B------:R-:W1:Y:S01]  /*0030*/  LDCU UR4, c[0x0][0x390] ;  /* 0x00007200ff0477ac */ /* 0x000e620008000800 */
[----:B------:R-:W2:Y:S06]  /*0040*/  LDCU.64 UR6, c[0x0][0x358] ;  /* 0x00006b00ff0677ac */ /* 0x000eac0008000a00 */
[----:B------:R-:W0:Y:S02]  /*0050*/  LDC R3, c[0x0][0x360] ;  /* 0x0000d800ff037b82 */ /* 0x000e240000000800 */
[----:B0-----:R-:W-:-:S05]  /*0060*/  IMAD R2, R3, UR8, R0 ;  /* 0x0000000803027c24 */ /* 0x001fca000f8e0200 */
[----:B-1----:R-:W-:-:S13]  /*0070*/  ISETP.GE.AND P0, PT, R2, UR4, PT ;  /* 0x0000000402007c0c */ /* 0x002fda000bf06270 */
[----:B------:R-:W0:Y:S01]  /*0080*/  @!P0 S2R R5, SR_CTAID.X ;  /* 0x0000000000058919 */ /* 0x000e220000002500 */
[----:B------:R-:W1:Y:S01]  /*0090*/  @!P0 LDC.64 R6, c[0x0][0x388] ;  /* 0x0000e200ff068b82 */ /* 0x000e620000000a00 */
[----:B0-----:R-:W-:-:S04]  /*00a0*/  @!P0 IMAD R5, R5, UR4, R2 ;  /* 0x0000000405058c24 */ /* 0x001fc8000f8e0202 */
[----:B-1----:R-:W-:-:S06]  /*00b0*/  @!P0 IMAD.WIDE.U32 R6, R5, 0x4, R6 ;  /* 0x0000000405068825 */ /* 0x002fcc00078e0006 */
[----:B--2---:R-:W2:Y:S01]  /*00c0*/  @!P0 LDG.E R7, desc[UR6][R6.64] ;  /* 0x0000000606078981 */ /* 0x004ea2000c1e1900 */
[----:B------:R-:W0:Y:S01]  /*00d0*/  S2UR UR5, SR_CgaCtaId ;  /* 0x00000000000579c3 */ /* 0x000e220000008800 */
[----:B------:R-:W-:Y:S02]  /*00e0*/  UMOV UR4, 0x400 ;  /* 0x0000040000047882 */ /* 0x000fe40000000000 */
[----:B0-----:R-:W-:-:S06]  /*00f0*/  ULEA UR4, UR5, UR4, 0x18 ;  /* 0x0000000405047291 */ /* 0x001fcc000f8ec0ff */
[----:B------:R-:W-:-:S05]  /*0100*/  LEA R4, R0, UR4, 0x2 ;  /* 0x0000000400047c11 */ /* 0x000fca000f8e10ff */
[----:B--2---:R0:W-:Y:S01]  /*0110*/  @!P0 STS [R4], R7 ;  /* 0x0000000704008388 */ /* 0x0041e20000000800 */
[----:B------:R-:W-:Y:S01]  /*0120*/  BAR.SYNC.DEFER_BLOCKING 0x0 ;  /* 0x0000000000007b1d */ /* 0x000fe20000010000 */
[----:B------:R-:W-:-:S13]  /*0130*/  ISETP.GE.U32.AND P0, PT, R3, 0x2, PT ;  /* 0x000000020300780c */ /* 0x000fda0003f06070 */
[----:B0-----:R-:W-:Y:S05]  /*0140*/  @!P0 BRA `(.L_x_12) ;  /* 0x0000000400008947 */ /* 0x001fea0003800000 */
[----:B------:R-:W0:Y:S02]  /*0150*/  LDCU UR4, c[0x0][0x390] ;  /* 0x00007200ff0477ac */ /* 0x000e240008000800 */
.L_x_15:
[----:B------:R-:W-:Y:S01]  /*0160*/  SHF.R.U32.HI R5, RZ, 0x1, R3 ;  /* 0x00000001ff057819 */ /* 0x000fe20000011603 */
[----:B------:R-:W-:Y:S03]  /*0170*/  BSSY.RECONVERGENT B0, `(.L_x_13) ;  /* 0x0000039000007945 */ /* 0x000fe60003800200 */
[----:B------:R-:W-:-:S04]  /*0180*/  IADD3 R6, PT, PT, R2, R5, RZ ;  /* 0x0000000502067210 */ /* 0x000fc80007ffe0ff */
[----:B0-----:R-:W-:-:S04]  /*0190*/  ISETP.GE.AND P0, PT, R6, UR4, PT ;  /* 0x0000000406007c0c */ /* 0x001fc8000bf06270 */
[----:B------:R-:W-:-:S13]  /*01a0*/  ISETP.GE.U32.OR P0, PT, R0, R5, P0 ;  /* 0x000000050000720c */ /* 0x000fda0000706470 */
[----:B------:R-:W-:Y:S05]  /*01b0*/  @P0 BRA `(.L_x_14) ;  /* 0x0000000000d00947 */ /* 0x000fea0003800000 */
[----:B------:R-:W-:Y:S01]  /*01c0*/  LEA R8, R5, R4, 0x2 ;  /* 0x0000000405087211 */ /* 0x000fe200078e10ff */
[----:B------:R-:W-:Y:S01]  /*01d0*/  LDS R7, [R4] ;  /* 0x0000000004077984 */ /* 0x000fe20000000800 */
[----:B------:R-:W-:Y:S01]  /*01e0*/  HFMA2 R12, -RZ, RZ, 0.96630859375, -0.0022525787353515625 ;  /* 0x3bbb989dff0c7431 */ /* 0x000fe200000001ff */
[----:B------:R-:W-:-:S03]  /*01f0*/  MOV R14, 0x437c0000 ;  /* 0x437c0000000e7802 */ /* 0x000fc60000000f00 */
[----:B------:R-:W0:Y:S02]  /*0200*/  LDS R8, [R8] ;  /* 0x0000000008087984 */ /* 0x000e240000000800 */
[----:B0-----:R-:W-:-:S05]  /*0210*/  FMNMX R6, R7, R8, !PT ;  /* 0x0000000807067209 */ /* 0x001fca0007800000 */
[--C-:B------:R-:W-:Y:S01]  /*0220*/  FADD R10, R8, -R6.reuse ;  /* 0x80000006080a7221 */ /* 0x100fe20000000000 */
[----:B------:R-:W-:-:S03]  /*0230*/  FADD R7, R7, -R6 ;  /* 0x8000000607077221 */ /* 0x000fc60000000000 */
[----:B------:R-:W-:-:S04]  /*0240*/  FFMA.SAT R9, R10, R12, 0.5 ;  /* 0x3f0000000a097423 */ /* 0x000fc8000000200c */
[----:B------:R-:W-:Y:S01]  /*0250*/  FFMA.RM R11, R9, R14, 12582913 ;  /* 0x4b400001090b7423 */ /* 0x000fe2000000400e */
[----:B------:R-:W-:-:S03]  /*0260*/  FFMA.SAT R9, R7, R12, 0.5 ;  /* 0x3f00000007097423 */ /* 0x000fc6000000200c */
[----:B------:R-:W-:Y:S01]  /*0270*/  FADD R13, R11, -12583039 ;  /* 0xcb40007f0b0d7421 */ /* 0x000fe20000000000 */
[----:B------:R-:W-:Y:S01]  /*0280*/  FFMA.RM R9, R9, R14, 12582913 ;  /* 0x4b40000109097423 */ /* 0x000fe2000000400e */
[----:B------:R-:W-:Y:S02]  /*0290*/  SHF.L.U32 R11, R11, 0x17, RZ ;  /* 0x000000170b0b7819 */ /* 0x000fe400000006ff */
[C---:B------:R-:W-:Y:S01]  /*02a0*/  FFMA R13, R10.reuse, 1.4426950216293334961, -R13 ;  /* 0x3fb8aa3b0a0d7823 */ /* 0x040fe2000000080d */
[C---:B------:R-:W-:Y:S01]  /*02b0*/  FADD R8, R9.reuse, -12583039 ;  /* 0xcb40007f09087421 */ /* 0x040fe20000000000 */
[----:B------:R-:W-:Y:S02]  /*02c0*/  SHF.L.U32 R9, R9, 0x17, RZ ;  /* 0x0000001709097819 */ /* 0x000fe400000006ff */
[----:B------:R-:W-:Y:S01]  /*02d0*/  FFMA R13, R10, 1.925963033500011079e-08, R13 ;  /* 0x32a570600a0d7823 */ /* 0x000fe2000000000d */
[----:B------:R-:W-:-:S03]  /*02e0*/  FFMA R8, R7, 1.4426950216293334961, -R8 ;  /* 0x3fb8aa3b07087823 */ /* 0x000fc60000000808 */
[----:B------:R-:W0:Y:S01]  /*02f0*/  MUFU.EX2 R10, R13 ;  /* 0x0000000d000a7308 */ /* 0x000e220000000800 */
[----:B------:R-:W-:-:S07]  /*0300*/  FFMA R8, R7, 1.925963033500011079e-08, R8 ;  /* 0x32a5706007087823 */ /* 0x000fce0000000008 */
[----:B------:R-:W1:Y:S01]  /*0310*/  MUFU.EX2 R8, R8 ;  /* 0x0000000800087308 */ /* 0x000e620000000800 */
[----:B0-----:R-:W-:Y:S01]  /*0320*/  FMUL R10, R11, R10 ;  /* 0x0000000a0b0a7220 */ /* 0x001fe20000400000 */
[----:B------:R-:W-:-:S03]  /*0330*/  HFMA2 R11, -RZ, RZ, 1.5048828125, 33.21875 ;  /* 0x3e055027ff0b7431 */ /* 0x000fc600000001ff */
[----:B-1----:R-:W-:-:S05]  /*0340*/  FFMA R9, R9, R8, R10 ;  /* 0x0000000809097223 */ /* 0x002fca000000000a */
[----:B------:R-:W-:-:S13]  /*0350*/  FSETP.GEU.AND P0, PT, R9, 1.175494350822287508e-38, PT ;  /* 0x008000000900780b */ /* 0x000fda0003f0e000 */
[----:B------:R-:W-:-:S05]  /*0360*/  @!P0 FMUL R9, R9, 8388608 ;  /* 0x4b00000009098820 */ /* 0x000fca0000400000 */
[----:B------:R-:W-:-:S04]  /*0370*/  IADD3 R7, PT, PT, R9, -0x3f2aaaab, RZ ;  /* 0xc0d5555509077810 */ /* 0x000fc80007ffe0ff */
[----:B------:R-:W-:-:S04]  /*0380*/  LOP3.LUT R10, R7, 0xff800000, RZ, 0xc0, !PT ;  /* 0xff800000070a7812 */ /* 0x000fc800078ec0ff */
[-C--:B------:R-:W-:Y:S02]  /*0390*/  IADD3 R7, PT, PT, R9, -R10.reuse, RZ ;  /* 0x8000000a09077210 */ /* 0x080fe40007ffe0ff */
[----:B------:R-:W-:-:S03]  /*03a0*/  I2FP.F32.S32 R10, R10 ;  /* 0x0000000a000a7245 */ /* 0x000fc60000201400 */
[----:B------:R-:W-:-:S04]  /*03b0*/  FADD R8, R7, -1 ;  /* 0xbf80000007087421 */ /* 0x000fc80000000000 */
[----:B------:R-:W-:-:S04]  /*03c0*/  FFMA R7, R8, -R11, 0.14084610342979431152 ;  /* 0x3e1039f608077423 */ /* 0x000fc8000000080b */
[----:B------:R-:W-:-:S04]  /*03d0*/  FFMA R7, R8, R7, -0.12148627638816833496 ;  /* 0xbdf8cdcc08077423 */ /* 0x000fc80000000007 */
[----:B------:R-:W-:-:S04]  /*03e0*/  FFMA R7, R8, R7, 0.13980610668659210205 ;  /* 0x3e0f295508077423 */ /* 0x000fc80000000007 */
[----:B------:R-:W-:-:S04]  /*03f0*/  FFMA R7, R8, R7, -0.16684235632419586182 ;  /* 0xbe2ad8b908077423 */ /* 0x000fc80000000007 */
[----:B------:R-:W-:-:S04]  /*0400*/  FFMA R7, R8, R7, 0.20012299716472625732 ;  /* 0x3e4ced0b08077423 */ /* 0x000fc80000000007 */
[----:B------:R-:W-:-:S04]  /*0410*/  FFMA R7, R8, R7, -0.24999669194221496582 ;  /* 0xbe7fff2208077423 */ /* 0x000fc80000000007 */
[----:B------:R-:W-:-:S04]  /*0420*/  FFMA R7, R8, R7, 0.33333182334899902344 ;  /* 0x3eaaaa7808077423 */ /* 0x000fc80000000007 */
[C---:B------:R-:W-:Y:S01]  /*0430*/  FFMA R11, R8.reuse, R7, -0.5 ;  /* 0xbf000000080b7423 */ /* 0x040fe20000000007 */
[----:B------:R-:W-:Y:S02]  /*0440*/  FSEL R7, RZ, -23, P0 ;  /* 0xc1b80000ff077808 */ /* 0x000fe40000000000 */
[----:B------:R-:W-:Y:S01]  /*0450*/  ISETP.GT.U32.AND P0, PT, R9, 0x7f7fffff, PT ;  /* 0x7f7fffff0900780c */ /* 0x000fe20003f04070 */
[----:B------:R-:W-:Y:S02]  /*0460*/  FMUL R11, R8, R11 ;  /* 0x0000000b080b7220 */ /* 0x000fe40000400000 */
[----:B------:R-:W-:Y:S01]  /*0470*/  FFMA R7, R10, 1.1920928955078125e-07, R7 ;  /* 0x340000000a077823 */ /* 0x000fe20000000007 */
[----:B------:R-:W-:Y:S01]  /*0480*/  MOV R10, 0x7f800000 ;  /* 0x7f800000000a7802 */ /* 0x000fe20000000f00 */
[----:B------:R-:W-:-:S04]  /*0490*/  FFMA R8, R8, R11, R8 ;  /* 0x0000000b08087223 */ /* 0x000fc80000000008 */
[----:B------:R-:W-:-:S04]  /*04a0*/  FFMA R7, R7, 0.69314718246459960938, R8 ;  /* 0x3f31721807077823 */ /* 0x000fc80000000008 */
[C---:B------:R-:W-:Y:S01]  /*04b0*/  @P0 FFMA R7, R9.reuse, R10, +INF ;  /* 0x7f80000009070423 */ /* 0x040fe2000000000a */
[----:B------:R-:W-:-:S04]  /*04c0*/  FSETP.NEU.AND P0, PT, R9, RZ, PT ;  /* 0x000000ff0900720b */ /* 0x000fc80003f0d000 */
[----:B------:R-:W-:-:S05]  /*04d0*/  FSEL R7, R7, -INF , P0 ;  /* 0xff80000007077808 */ /* 0x000fca0000000000 */
[----:B------:R-:W-:-:S05]  /*04e0*/  FADD R7, R6, R7 ;  /* 0x0000000706077221 */ /* 0x000fca0000000000 */
[----:B------:R0:W-:Y:S02]  /*04f0*/  STS [R4], R7 ;  /* 0x0000000704007388 */ /* 0x0001e40000000800 */
.L_x_14:
[----:B------:R-:W-:Y:S05]  /*0500*/  BSYNC.RECONVERGENT B0 ;  /* 0x0000000000007941 */ /* 0x000fea0003800200 */
.L_x_13:
[----:B------:R-:W-:Y:S01]  /*0510*/  BAR.SYNC.DEFER_BLOCKING 0x0 ;  /* 0x0000000000007b1d */ /* 0x000fe20000010000 */
[----:B------:R-:W-:Y:S02]  /*0520*/  ISETP.GT.U32.AND P0, PT, R3, 0x3, PT ;  /* 0x000000030300780c */ /* 0x000fe40003f04070 */
[----:B------:R-:W-:-:S11]  /*0530*/  MOV R3, R5 ;  /* 0x0000000500037202 */ /* 0x000fd60000000f00 */
[----:B------:R-:W-:Y:S05]  /*0540*/  @P0 BRA `(.L_x_15) ;  /* 0xfffffffc00040947 */ /* 0x000fea000383ffff */
.L_x_12:
[----:B------:R-:W-:-:S13]  /*0550*/  ISETP.NE.AND P0, PT, R0, RZ, PT ;  /* 0x000000ff0000720c */ /* 0x000fda0003f05270 */
[----:B------:R-:W-:Y:S05]  /*0560*/  @P0 EXIT ;  /* 0x000000000000094d */ /* 0x000fea0003800000 */
[----:B------:R-:W1:Y:S01]  /*0570*/  S2UR UR5, SR_CgaCtaId ;  /* 0x00000000000579c3 */ /* 0x000e620000008800 */
[----:B------:R-:W-:Y:S01]  /*0580*/  UMOV UR4, 0x400 ;  /* 0x0000040000047882 */ /* 0x000fe20000000000 */
[----:B------:R-:W2:Y:S06]  /*0590*/  S2R R0, SR_CTAID.X ;  /* 0x0000000000007919 */ /* 0x000eac0000002500 */
[----:B0-----:R-:W2:Y:S08]  /*05a0*/  LDC R7, c[0x0][0x374] ;  /* 0x0000dd00ff077b82 */ /* 0x001eb00000000800 */
[----:B------:R-:W0:Y:S01]  /*05b0*/  LDC.64 R2, c[0x0][0x380] ;  /* 0x0000e000ff027b82 */ /* 0x000e220000000a00 */
[----:B-1----:R-:W-:-:S09]  /*05c0*/  ULEA UR4, UR5, UR4, 0x18 ;  /* 0x0000000405047291 */ /* 0x002fd2000f8ec0ff */
[----:B------:R-:W1:Y:S01]  /*05d0*/  LDS R5, [UR4] ;  /* 0x00000004ff057984 */ /* 0x000e620008000800 */
[----:B--2---:R-:W-:-:S04]  /*05e0*/  IMAD R7, R0, R7, UR8 ;  /* 0x0000000800077e24 */ /* 0x004fc8000f8e0207 */
[----:B0-----:R-:W-:-:S05]  /*05f0*/  IMAD.WIDE.U32 R2, R7, 0x4, R2 ;  /* 0x0000000407027825 */ /* 0x001fca00078e0002 */
[----:B-1----:R-:W-:Y:S01]  /*0600*/  STG.E desc[UR6][R2.64], R5 ;  /* 0x0000000502007986 */ /* 0x002fe2000c101906 */
[----:B------:R-:W-:Y:S05]  /*0610*/  EXIT ;  /* 0x000000000000794d */ /* 0x000fea0003800000 */
.L_x_16:
        /* <DEDUP_REMOVED lines=14> */
.L_x_61:


//--------------------- .text.equalTo             --------------------------
	.section	.text.equalTo,"ax",@progbits
	.align	128
        .global         equalTo
        .type           equalTo,@function
        .size           equalTo,(.L_x_62 - equalTo)
        .other          equalTo,@"STO_CUDA_ENTRY STV_DEFAULT"
equalTo:
.text.equalTo:
        /* <DEDUP_REMOVED lines=10> */
[----:B------:R-:W2:Y:S01]  /*00a0*/  LDCU UR6, c[0x0][0x380] ;  /* 0x00007000ff0677ac */ /* 0x000ea20008000800 */
[----:B0-----:R-:W-:-:S05]  /*00b0*/  IMAD.WIDE R2, R5, 0x4, R2 ;  /* 0x0000000405027825 */ /* 0x001fca00078e0202 */
[----:B-1----:R-:W2:Y:S02]  /*00c0*/  LDG.E R0, desc[UR4][R2.64] ;  /* 0x0000000402007981 */ /* 0x002ea4000c1e1900 */
[----:B--2---:R-:W-:-:S13]  /*00d0*/  FSETP.NEU.AND P0, PT, R0, UR6, PT ;  /* 0x0000000600007c0b */ /* 0x004fda000bf0d000 */
[----:B------:R-:W-:-:S05]  /*00e0*/  @!P0 MOV R5, 0x3f800000 ;  /* 0x3f80000000058802 */ /* 0x000fca0000000f00 */
[----:B------:R0:W-:Y:S01]  /*00f0*/  @!P0 STG.E desc[UR4][R2.64], R5 ;  /* 0x0000000502008986 */ /* 0x0001e2000c101904 */
[----:B------:R-:W-:Y:S05]  /*0100*/  @!P0 EXIT ;  /* 0x000000000000894d */ /* 0x000fea0003800000 */
[----:B------:R-:W-:Y:S01]  /*0110*/  STG.E desc[UR4][R2.64], RZ ;  /* 0x000000ff02007986 */ /* 0x000fe2000c101904 */
[----:B------:R-:W-:Y:S05]  /*0120*/  EXIT ;  /* 0x000000000000794d */ /* 0x000fea0003800000 */
.L_x_17:
        /* <DEDUP_REMOVED lines=13> */
.L_x_62:


//--------------------- .text.greaterThan         --------------------------
	.section	.text.greaterThan,"ax",@progbits
	.align	128
        .global         greaterThan
        .type           greaterThan,@function
        .size           greaterThan,(.L_x_63 - greaterThan)
        .other          greaterThan,@"STO_CUDA_ENTRY STV_DEFAULT"
greaterThan:
.text.greaterThan:
        /* <DEDUP_REMOVED lines=13> */
[----:B--2---:R-:W-:-:S13]  /*00d0*/  FSETP.GT.AND P0, PT, R0, UR6, PT ;  /* 0x0000000600007c0b */ /* 0x004fda000bf04000 */
[----:B------:R-:W-:-:S05]  /*00e0*/  @P0 MOV R5, 0x3f800000 ;  /* 0x3f80000000050802 */ /* 0x000fca0000000f00 */
[----:B------:R0:W-:Y:S01]  /*00f0*/  @P0 STG.E desc[UR4][R2.64], R5 ;  /* 0x0000000502000986 */ /* 0x0001e2000c101904 */
[----:B------:R-:W-:Y:S05]  /*0100*/  @P0 EXIT ;  /* 0x000000000000094d */ /* 0x000fea0003800000 */
[----:B------:R-:W-:Y:S01]  /*0110*/  STG.E desc[UR4][R2.64], RZ ;  /* 0x000000ff02007986 */ /* 0x000fe2000c101904 */
[----:B------:R-:W-:Y:S05]  /*0120*/  EXIT ;  /* 0x000000000000794d */ /* 0x000fea0003800000 */
.L_x_18:
        /* <DEDUP_REMOVED lines=13> */
.L_x_63:


//--------------------- .text.lessThan            --------------------------
	.section	.text.lessThan,"ax",@progbits
	.align	128
        .global         lessThan
        .type           lessThan,@function
        .size           lessThan,(.L_x_64 - lessThan)
        .other          lessThan,@"STO_CUDA_ENTRY STV_DEFAULT"
lessThan:
.text.lessThan:
        /* <DEDUP_REMOVED lines=13> */
[----:B--2---:R-:W-:-:S13]  /*00d0*/  FSETP.GEU.AND P0, PT, R0, UR6, PT ;  /* 0x0000000600007c0b */ /* 0x004fda000bf0e000 */
[----:B------:R-:W-:-:S05]  /*00e0*/  @!P0 MOV R5, 0x3f800000 ;  /* 0x3f80000000058802 */ /* 0x000fca0000000f00 */
[----:B------:R0:W-:Y:S01]  /*00f0*/  @!P0 STG.E desc[UR4][R2.64], R5 ;  /* 0x0000000502008986 */ /* 0x0001e2000c101904 */
[----:B------:R-:W-:Y:S05]  /*0100*/  @!P0 EXIT ;  /* 0x000000000000894d */ /* 0x000fea0003800000 */
[----:B------:R-:W-:Y:S01]  /*0110*/  STG.E desc[UR4][R2.64], RZ ;  /* 0x000000ff02007986 */ /* 0x000fe2000c101904 */
[----:B------:R-:W-:Y:S05]  /*0120*/  EXIT ;  /* 0x000000000000794d */ /* 0x000fea0003800000 */
.L_x_19:
        /* <DEDUP_REMOVED lines=13> */
.L_x_64:


//--------------------- .text.subChunks           --------------------------
	.section	.text.subChunks,"ax",@progbits
	.align	128
        .global         subChunks
        .type           subChunks,@function
        .size           subChunks,(.L_x_65 - subChunks)
        .other          subChunks,@"STO_CUDA_ENTRY STV_DEFAULT"
subChunks:
.text.subChunks:
        /* <DEDUP_REMOVED lines=8> */
[----:B------:R-:W0:Y:S01]  /*0080*/  LDC R8, c[0x0][0x394] ;  /* 0x0000e500ff087b82 */ /* 0x000e220000000800 */
[----:B------:R-:W1:Y:S01]  /*0090*/  LDCU.64 UR4, c[0x0][0x358] ;  /* 0x00006b00ff0477ac */ /* 0x000e620008000a00 */
[----:B0-----:R-:W-:-:S04]  /*00a0*/  IABS R5, R8 ;  /* 0x0000000800057213 */ /* 0x001fc80000000000 */
[----:B------:R-:W0:Y:S08]  /*00b0*/  I2F.RP R0, R5 ;  /* 0x0000000500007306 */ /* 0x000e300000209400 */
[----:B0-----:R-:W0:Y:S02]  /*00c0*/  MUFU.RCP R0, R0 ;  /* 0x0000000000007308 */ /* 0x001e240000001000 */
[----:B0-----:R-:W-:-:S06]  /*00d0*/  VIADD R2, R0, 0xffffffe ;  /* 0x0ffffffe00027836 */ /* 0x001fcc0000000000 */
[----:B------:R0:W2:Y:S02]  /*00e0*/  F2I.FTZ.U32.TRUNC.NTZ R3, R2 ;  /* 0x0000000200037305 */ /* 0x0000a4000021f000 */
[----:B0-----:R-:W-:Y:S02]  /*00f0*/  HFMA2 R2, -RZ, RZ, 0, 0 ;  /* 0x00000000ff027431 */ /* 0x001fe400000001ff */
[----:B--2---:R-:W-:-:S04]  /*0100*/  IMAD.MOV R4, RZ, RZ, -R3 ;  /* 0x000000ffff047224 */ /* 0x004fc800078e0a03 */
[----:B------:R-:W-:Y:S01]  /*0110*/  IMAD R9, R4, R5, RZ ;  /* 0x0000000504097224 */ /* 0x000fe200078e02ff */
[----:B------:R-:W-:-:S03]  /*0120*/  IABS R4, R7 ;  /* 0x0000000700047213 */ /* 0x000fc60000000000 */
[----:B------:R-:W-:-:S06]  /*0130*/  IMAD.HI.U32 R3, R3, R9, R2 ;  /* 0x0000000903037227 */ /* 0x000fcc00078e0002 */
[----:B------:R-:W-:Y:S02]  /*0140*/  IMAD.HI.U32 R6, R3, R4, RZ ;  /* 0x0000000403067227 */ /* 0x000fe400078e00ff */
[----:B------:R-:W0:Y:S02]  /*0150*/  LDC.64 R2, c[0x0][0x388] ;  /* 0x0000e200ff027b82 */ /* 0x000e240000000a00 */
[----:B------:R-:W-:-:S04]  /*0160*/  IMAD.MOV R0, RZ, RZ, -R6 ;  /* 0x000000ffff007224 */ /* 0x000fc800078e0a06 */
[----:B------:R-:W-:-:S05]  /*0170*/  IMAD R0, R5, R0, R4 ;  /* 0x0000000005007224 */ /* 0x000fca00078e0204 */
[----:B------:R-:W-:-:S13]  /*0180*/  ISETP.GT.U32.AND P2, PT, R5, R0, PT ;  /* 0x000000000500720c */ /* 0x000fda0003f44070 */
[-C--:B------:R-:W-:Y:S01]  /*0190*/  @!P2 IADD3 R0, PT, PT, R0, -R5.reuse, RZ ;  /* 0x800000050000a210 */ /* 0x080fe20007ffe0ff */
[----:B------:R-:W-:Y:S01]  /*01a0*/  @!P2 VIADD R6, R6, 0x1 ;  /* 0x000000010606a836 */ /* 0x000fe20000000000 */
[----:B------:R-:W-:Y:S02]  /*01b0*/  ISETP.NE.AND P2, PT, R8, RZ, PT ;  /* 0x000000ff0800720c */ /* 0x000fe40003f45270 */
[----:B------:R-:W-:Y:S02]  /*01c0*/  ISETP.GE.U32.AND P0, PT, R0, R5, PT ;  /* 0x000000050000720c */ /* 0x000fe40003f06070 */
[----:B------:R-:W-:Y:S01]  /*01d0*/  LOP3.LUT R0, R7, R8, RZ, 0x3c, !PT ;  /* 0x0000000807007212 */ /* 0x000fe200078e3cff */
[----:B------:R-:W2:Y:S03]  /*01e0*/  LDC.64 R4, c[0x0][0x380] ;  /* 0x0000e000ff047b82 */ /* 0x000ea60000000a00 */
[----:B------:R-:W-:-:S07]  /*01f0*/  ISETP.GE.AND P1, PT, R0, RZ, PT ;  /* 0x000000ff0000720c */ /* 0x000fce0003f26270 */
[----:B------:R-:W-:-:S06]  /*0200*/  @P0 IADD3 R6, PT, PT, R6, 0x1, RZ ;  /* 0x0000000106060810 */ /* 0x000fcc0007ffe0ff */
[----:B------:R-:W-:Y:S02]  /*0210*/  @!P1 IADD3 R6, PT, PT, -R6, RZ, RZ ;  /* 0x000000ff06069210 */ /* 0x000fe40007ffe1ff */
[----:B------:R-:W-:-:S05]  /*0220*/  @!P2 LOP3.LUT R6, RZ, R8, RZ, 0x33, !PT ;  /* 0x00000008ff06a212 */ /* 0x000fca00078e33ff */
[----:B0-----:R-:W-:-:S04]  /*0230*/  IMAD.WIDE R2, R6, 0x4, R2 ;  /* 0x0000000406027825 */ /* 0x001fc800078e0202 */
[----:B--2---:R-:W-:Y:S02]  /*0240*/  IMAD.WIDE R4, R7, 0x4, R4 ;  /* 0x0000000407047825 */ /* 0x004fe400078e0204 */
[----:B-1----:R-:W2:Y:S04]  /*0250*/  LDG.E R2, desc[UR4][R2.64] ;  /* 0x0000000402027981 */ /* 0x002ea8000c1e1900 */
[----:B------:R-:W2:Y:S02]  /*0260*/  LDG.E R7, desc[UR4][R4.64] ;  /* 0x0000000404077981 */ /* 0x000ea4000c1e1900 */
[----:B--2---:R-:W-:-:S05]  /*0270*/  FADD R7, -R2, R7 ;  /* 0x0000000702077221 */ /* 0x004fca0000000100 */
[----:B------:R-:W-:Y:S01]  /*0280*/  STG.E desc[UR4][R4.64], R7 ;  /* 0x0000000704007986 */ /* 0x000fe2000c101904 */
[----:B------:R-:W-:Y:S05]  /*0290*/  EXIT ;  /* 0x000000000000794d */ /* 0x000fea0003800000 */
.L_x_20:
        /* <DEDUP_REMOVED lines=14> */
.L_x_65:


//--------------------- .text.addChunks           --------------------------
	.section	.text.addChunks,"ax",@progbits
	.align	128
        .global         addChunks
        .type           addChunks,@function
        .size           addChunks,(.L_x_66 - addChunks)
        .other          addChunks,@"STO_CUDA_ENTRY STV_DEFAULT"
addChunks:
.text.addChunks:
        /* <DEDUP_REMOVED lines=39> */
[----:B--2---:R-:W-:-:S05]  /*0270*/  FADD R7, R2, R7 ;  /* 0x0000000702077221 */ /* 0x004fca0000000000 */
[----:B------:R-:W-:Y:S01]  /*0280*/  STG.E desc[UR4][R4.64], R7 ;  /* 0x0000000704007986 */ /* 0x000fe2000c101904 */
[----:B------:R-:W-:Y:S05]  /*0290*/  EXIT ;  /* 0x000000000000794d */ /* 0x000fea0003800000 */
.L_x_21:
        /* <DEDUP_REMOVED lines=14> */
.L_x_66:


//--------------------- .text.setScaler           --------------------------
	.section	.text.setScaler,"ax",@progbits
	.align	128
        .global         setScaler
        .type           setScaler,@function
        .size           setScaler,(.L_x_67 - setScaler)
        .other          setScaler,@"STO_CUDA_ENTRY STV_DEFAULT"
setScaler:
.text.setScaler:
        /* <DEDUP_REMOVED lines=10> */
[----:B------:R-:W1:Y:S01]  /*00a0*/  LDC R7, c[0x0][0x380] ;  /* 0x0000e000ff077b82 */ /* 0x000e620000000800 */
[----:B0-----:R-:W-:-:S05]  /*00b0*/  IMAD.WIDE R2, R5, 0x4, R2 ;  /* 0x0000000405027825 */ /* 0x001fca00078e0202 */
[----:B-1----:R-:W-:Y:S01]  /*00c0*/  STG.E desc[UR4][R2.64], R7 ;  /* 0x0000000702007986 */ /* 0x002fe2000c101904 */
[----:B------:R-:W-:Y:S05]  /*00d0*/  EXIT ;  /* 0x000000000000794d */ /* 0x000fea0003800000 */
.L_x_22:
        /* <DEDUP_REMOVED lines=10> */
.L_x_67:


//--------------------- .text.addScaler           --------------------------
	.section	.text.addScaler,"ax",@progbits
	.align	128
        .global         addScaler
        .type           addScaler,@function
        .size           addScaler,(.L_x_68 - addScaler)
        .other          addScaler,@"STO_CUDA_ENTRY STV_DEFAULT"
addScaler:
.text.addScaler:
        /* <DEDUP_REMOVED lines=13> */
[----:B--2---:R-:W-:-:S05]  /*00d0*/  FADD R5, R0, UR6 ;  /* 0x0000000600057e21 */ /* 0x004fca0008000000 */
[----:B------:R-:W-:Y:S01]  /*00e0*/  STG.E desc[UR4][R2.64], R5 ;  /* 0x0000000502007986 */ /* 0x000fe2000c101904 */
[----:B------:R-:W-:Y:S05]  /*00f0*/  EXIT ;  /* 0x000000000000794d */ /* 0x000fea0003800000 */
.L_x_23:
        /* <DEDUP_REMOVED lines=16> */
.L_x_68:


//--------------------- .text.scaleRepeatedPow2   --------------------------
	.section	.text.scaleRepeatedPow2,"ax",@progbits
	.align	128
        .global         scaleRepeatedPow2
        .type           scaleRepeatedPow2,@function
        .size           scaleRepeatedPow2,(.L_x_69 - scaleRepeatedPow2)
        .other          scaleRepeatedPow2,@"STO_CUDA_ENTRY STV_DEFAULT"
scaleRepeatedPow2:
.text.scaleRepeatedPow2:
        /* <DEDUP_REMOVED lines=9> */
[----:B------:R-:W1:Y:S01]  /*0090*/  LDCU UR6, c[0x0][0x394] ;  /* 0x00007280ff0677ac */ /* 0x000e620008000800 */
[----:B------:R-:W2:Y:S06]  /*00a0*/  LDCU.64 UR4, c[0x0][0x358] ;  /* 0x00006b00ff0477ac */ /* 0x000eac0008000a00 */
[----:B------:R-:W3:Y:S01]  /*00b0*/  LDC.64 R4, c[0x0][0x380] ;  /* 0x0000e000ff047b82 */ /* 0x000ee20000000a00 */
[----:B-1----:R-:W-:-:S05]  /*00c0*/  LOP3.LUT R9, R7, UR6, RZ, 0xc0, !PT ;  /* 0x0000000607097c12 */ /* 0x002fca000f8ec0ff */
[----:B0-----:R-:W-:-:S06]  /*00d0*/  IMAD.WIDE R2, R9, 0x4, R2 ;  /* 0x0000000409027825 */ /* 0x001fcc00078e0202 */
[----:B--2---:R-:W2:Y:S01]  /*00e0*/  LDG.E R2, desc[UR4][R2.64] ;  /* 0x0000000402027981 */ /* 0x004ea2000c1e1900 */
[----:B---3--:R-:W-:-:S05]  /*00f0*/  IMAD.WIDE R4, R7, 0x4, R4 ;  /* 0x0000000407047825 */ /* 0x008fca00078e0204 */
[----:B------:R-:W2:Y:S02]  /*0100*/  LDG.E R7, desc[UR4][R4.64] ;  /* 0x0000000404077981 */ /* 0x000ea4000c1e1900 */
[----:B--2---:R-:W-:-:S05]  /*0110*/  FMUL R7, R2, R7 ;  /* 0x0000000702077220 */ /* 0x004fca0000400000 */
[----:B------:R-:W-:Y:S01]  /*0120*/  STG.E desc[UR4][R4.64], R7 ;  /* 0x0000000704007986 */ /* 0x000fe2000c101904 */
[----:B------:R-:W-:Y:S05]  /*0130*/  EXIT ;  /* 0x000000000000794d */ /* 0x000fea0003800000 */
.L_x_24:
        /* <DEDUP_REMOVED lines=12> */
.L_x_69:


//--------------------- .text.scaleRepeated       --------------------------
	.section	.text.scaleRepeated,"ax",@progbits
	.align	128
        .global         scaleRepeated
        .type           scaleRepeated,@function
        .size           scaleRepeated,(.L_x_70 - scaleRepeated)
        .other          scaleRepeated,@"STO_CUDA_ENTRY STV_DEFAULT"
scaleRepeated:
.text.scaleRepeated:
        /* <DEDUP_REMOVED lines=9> */
[----:B------:R-:W-:Y:S01]  /*0090*/  ISETP.GE.AND P2, PT, R7, RZ, PT ;  /* 0x000000ff0700720c */ /* 0x000fe20003f46270 */
[----:B------:R-:W1:Y:S01]  /*00a0*/  LDCU.64 UR4, c[0x0][0x358] ;  /* 0x00006b00ff0477ac */ /* 0x000e620008000a00 */
[----:B0-----:R-:W-:-:S04]  /*00b0*/  IABS R9, R6 ;  /* 0x0000000600097213 */ /* 0x001fc80000000000 */
[----:B------:R-:W0:Y:S08]  /*00c0*/  I2F.RP R0, R9 ;  /* 0x0000000900007306 */ /* 0x000e300000209400 */
[----:B0-----:R-:W0:Y:S02]  /*00d0*/  MUFU.RCP R0, R0 ;  /* 0x0000000000007308 */ /* 0x001e240000001000 */
[----:B0-----:R-:W-:-:S06]  /*00e0*/  IADD3 R2, PT, PT, R0, 0xffffffe, RZ ;  /* 0x0ffffffe00027810 */ /* 0x001fcc0007ffe0ff */
[----:B------:R0:W2:Y:S02]  /*00f0*/  F2I.FTZ.U32.TRUNC.NTZ R3, R2 ;  /* 0x0000000200037305 */ /* 0x0000a4000021f000 */
[----:B0-----:R-:W-:Y:S01]  /*0100*/  IMAD.MOV.U32 R2, RZ, RZ, RZ ;  /* 0x000000ffff027224 */ /* 0x001fe200078e00ff */
[----:B--2---:R-:W-:-:S05]  /*0110*/  IADD3 R4, PT, PT, RZ, -R3, RZ ;  /* 0x80000003ff047210 */ /* 0x004fca0007ffe0ff */
[----:B------:R-:W-:Y:S01]  /*0120*/  IMAD R5, R4, R9, RZ ;  /* 0x0000000904057224 */ /* 0x000fe200078e02ff */
[----:B------:R-:W-:-:S03]  /*0130*/  IABS R4, R7 ;  /* 0x0000000700047213 */ /* 0x000fc60000000000 */
[----:B------:R-:W-:-:S06]  /*0140*/  IMAD.HI.U32 R3, R3, R5, R2 ;  /* 0x0000000503037227 */ /* 0x000fcc00078e0002 */
[----:B------:R-:W-:-:S05]  /*0150*/  IMAD.HI.U32 R3, R3, R4, RZ ;  /* 0x0000000403037227 */ /* 0x000fca00078e00ff */
[----:B------:R-:W-:-:S05]  /*0160*/  IADD3 R3, PT, PT, -R3, RZ, RZ ;  /* 0x000000ff03037210 */ /* 0x000fca0007ffe1ff */
[C---:B------:R-:W-:Y:S02]  /*0170*/  IMAD R0, R9.reuse, R3, R4 ;  /* 0x0000000309007224 */ /* 0x040fe400078e0204 */
[----:B------:R-:W0:Y:S03]  /*0180*/  LDC.64 R2, c[0x0][0x388] ;  /* 0x0000e200ff027b82 */ /* 0x000e260000000a00 */
[----:B------:R-:W-:-:S05]  /*0190*/  ISETP.GT.U32.AND P0, PT, R9, R0, PT ;  /* 0x000000000900720c */ /* 0x000fca0003f04070 */
[----:B------:R-:W2:Y:S08]  /*01a0*/  LDC.64 R4, c[0x0][0x380] ;  /* 0x0000e000ff047b82 */ /* 0x000eb00000000a00 */
[----:B------:R-:W-:Y:S01]  /*01b0*/  @!P0 IMAD.IADD R0, R0, 0x1, -R9 ;  /* 0x0000000100008824 */ /* 0x000fe200078e0a09 */
[----:B------:R-:W-:-:S04]  /*01c0*/  ISETP.NE.AND P0, PT, R6, RZ, PT ;  /* 0x000000ff0600720c */ /* 0x000fc80003f05270 */
[----:B------:R-:W-:Y:S01]  /*01d0*/  ISETP.GT.U32.AND P1, PT, R9, R0, PT ;  /* 0x000000000900720c */ /* 0x000fe20003f24070 */
[----:B--2---:R-:W-:-:S12]  /*01e0*/  IMAD.WIDE R4, R7, 0x4, R4 ;  /* 0x0000000407047825 */ /* 0x004fd800078e0204 */
[----:B------:R-:W-:Y:S01]  /*01f0*/  @!P1 IADD3 R0, PT, PT, R0, -R9, RZ ;  /* 0x8000000900009210 */ /* 0x000fe20007ffe0ff */
[----:B-1----:R-:W2:Y:S04]  /*0200*/  LDG.E R7, desc[UR4][R4.64] ;  /* 0x0000000404077981 */ /* 0x002ea8000c1e1900 */
[----:B------:R-:W-:Y:S01]  /*0210*/  @!P2 IMAD.MOV R0, RZ, RZ, -R0 ;  /* 0x000000ffff00a224 */ /* 0x000fe200078e0a00 */
[----:B------:R-:W-:-:S05]  /*0220*/  @!P0 LOP3.LUT R0, RZ, R6, RZ, 0x33, !PT ;  /* 0x00000006ff008212 */ /* 0x000fca00078e33ff */
[----:B0-----:R-:W-:-:S06]  /*0230*/  IMAD.WIDE R2, R0, 0x4, R2 ;  /* 0x0000000400027825 */ /* 0x001fcc00078e0202 */
[----:B------:R-:W2:Y:S02]  /*0240*/  LDG.E R2, desc[UR4][R2.64] ;  /* 0x0000000402027981 */ /* 0x000ea4000c1e1900 */
[----:B--2---:R-:W-:-:S05]  /*0250*/  FMUL R7, R2, R7 ;  /* 0x0000000702077220 */ /* 0x004fca0000400000 */
[----:B------:R-:W-:Y:S01]  /*0260*/  STG.E desc[UR4][R4.64], R7 ;  /* 0x0000000704007986 */ /* 0x000fe2000c101904 */
[----:B------:R-:W-:Y:S05]  /*0270*/  EXIT ;  /* 0x000000000000794d */ /* 0x000fea0003800000 */
.L_x_25:
        /* <DEDUP_REMOVED lines=16> */
.L_x_70:


//--------------------- .text.addRepeatedPow2     --------------------------
	.section	.text.addRepeatedPow2,"ax",@progbits
	.align	128
        .global         addRepeatedPow2
        .type           addRepeatedPow2,@function
        .size           addRepeatedPow2,(.L_x_71 - addRepeatedPow2)
        .other          addRepeatedPow2,@"STO_CUDA_ENTRY STV_DEFAULT"
addRepeatedPow2:
.text.addRepeatedPow2:
        /* <DEDUP_REMOVED lines=17> */
[----:B--2---:R-:W-:-:S05]  /*0110*/  FADD R7, R2, R7 ;  /* 0x0000000702077221 */ /* 0x004fca0000000000 */
[----:B------:R-:W-:Y:S01]  /*0120*/  STG.E desc[UR4][R4.64], R7 ;  /* 0x0000000704007986 */ /* 0x000fe2000c101904 */
[----:B------:R-:W-:Y:S05]  /*0130*/  EXIT ;  /* 0x000000000000794d */ /* 0x000fea0003800000 */
.L_x_26:
        /* <DEDUP_REMOVED lines=12> */
.L_x_71:


//--------------------- .text.addRepeated         --------------------------
	.section	.text.addRepeated,"ax",@progbits
	.align	128
        .global         addRepeated
        .type           addRepeated,@function
        .size           addRepeated,(.L_x_72 - addRepeated)
        .other          addRepeated,@"STO_CUDA_ENTRY STV_DEFAULT"
addRepeated:
.text.addRepeated:
        /* <DEDUP_REMOVED lines=37> */
[----:B--2---:R-:W-:-:S05]  /*0250*/  FADD R7, R2, R7 ;  /* 0x0000000702077221 */ /* 0x004fca0000000000 */
[----:B------:R-:W-:Y:S01]  /*0260*/  STG.E desc[UR4][R4.64], R7 ;  /* 0x0000000704007986 */ /* 0x000fe2000c101904 */
[----:B------:R-:W-:Y:S05]  /*0270*/  EXIT ;  /* 0x000000000000794d */ /* 0x000fea0003800000 */
.L_x_27:
        /* <DEDUP_REMOVED lines=16> */
.L_x_72:


//--------------------- .text.uniformToBernoulli  --------------------------
	.section	.text.uniformToBernoulli,"ax",@progbits
	.align	128
        .global         uniformToBernoulli
        .type           uniformToBernoulli,@function
        .size           uniformToBernoulli,(.L_x_73 - uniformToBernoulli)
        .other          uniformToBernoulli,@"STO_CUDA_ENTRY STV_DEFAULT"
uniformToBernoulli:
.text.uniformToBernoulli:
        /* <DEDUP_REMOVED lines=11> */
[----:B-1----:R-:W2:Y:S02]  /*00b0*/  LDG.E R0, desc[UR4][R2.64] ;  /* 0x0000000402007981 */ /* 0x002ea4000c1e1900 */
[----:B--2---:R-:W-:-:S13]  /*00c0*/  FSETP.GT.AND P0, PT, R0, 0.5, PT ;  /* 0x3f0000000000780b */ /* 0x004fda0003f04000 */
[----:B------:R-:W-:-:S05]  /*00d0*/  @P0 MOV R5, 0x3f800000 ;  /* 0x3f80000000050802 */ /* 0x000fca0000000f00 */
[----:B------:R0:W-:Y:S01]  /*00e0*/  @P0 STG.E desc[UR4][R2.64], R5 ;  /* 0x0000000502000986 */ /* 0x0001e2000c101904 */
[----:B------:R-:W-:Y:S05]  /*00f0*/  @P0 EXIT ;  /* 0x000000000000094d */ /* 0x000fea0003800000 */
[----:B------:R-:W-:Y:S01]  /*0100*/  STG.E desc[UR4][R2.64], RZ ;  /* 0x000000ff02007986 */ /* 0x000fe2000c101904 */
[----:B------:R-:W-:Y:S05]  /*0110*/  EXIT ;  /* 0x000000000000794d */ /* 0x000fea0003800000 */
.L_x_28:
        /* <DEDUP_REMOVED lines=14> */
.L_x_73:


//--------------------- .text.shiftRandUniform    --------------------------
	.section	.text.shiftRandUniform,"ax",@progbits
	.align	128
        .global         shiftRandUniform
        .type           shiftRandUniform,@function
        .size           shiftRandUniform,(.L_x_74 - shiftRandUniform)
        .other          shiftRandUniform,@"STO_CUDA_ENTRY STV_DEFAULT"
shiftRandUniform:
.text.shiftRandUniform:
        /* <DEDUP_REMOVED lines=12> */
[----:B--2---:R-:W-:-:S13]  /*00c0*/  FSETP.NEU.AND P0, PT, R0, 1, PT ;  /* 0x3f8000000000780b */ /* 0x004fda0003f0d000 */
[----:B------:R-:W-:Y:S05]  /*00d0*/  @P0 EXIT ;  /* 0x000000000000094d */ /* 0x000fea0003800000 */
[----:B------:R-:W-:Y:S01]  /*00e0*/  STG.E desc[UR4][R2.64], RZ ;  /* 0x000000ff02007986 */ /* 0x000fe2000c101904 */
[----:B------:R-:W-:Y:S05]  /*00f0*/  EXIT ;  /* 0x000000000000794d */ /* 0x000fea0003800000 */
.L_x_29:
        /* <DEDUP_REMOVED lines=16> */
.L_x_74:


//--------------------- .text.clipPositive        --------------------------
	.section	.text.clipPositive,"ax",@progbits
	.align	128
        .global         clipPositive
        .type           clipPositive,@function
        .size           clipPositive,(.L_x_75 - clipPositive)
        .other          clipPositive,@"STO_CUDA_ENTRY STV_DEFAULT"
clipPositive:
.text.clipPositive:
        /* <DEDUP_REMOVED lines=12> */
[----:B--2---:R-:W-:-:S05]  /*00c0*/  FMNMX R5, RZ, R0, !PT ;  /* 0x00000000ff057209 */ /* 0x004fca0007800000 */
[----:B------:R-:W-:Y:S01]  /*00d0*/  STG.E desc[UR4][R2.64], R5 ;  /* 0x0000000502007986 */ /* 0x000fe2000c101904 */
[----:B------:R-:W-:Y:S05]  /*00e0*/  EXIT ;  /* 0x000000000000794d */ /* 0x000fea0003800000 */
.L_x_30:
        /* <DEDUP_REMOVED lines=9> */
.L_x_75:


//--------------------- .text.sigmoidElements     --------------------------
	.section	.text.sigmoidElements,"ax",@progbits
	.align	128
        .global         sigmoidElements
        .type           sigmoidElements,@function
        .size           sigmoidElements,(.L_x_76 - sigmoidElements)
        .other          sigmoidElements,@"STO_CUDA_ENTRY STV_DEFAULT"
sigmoidElements:
.text.sigmoidElements:
        /* <DEDUP_REMOVED lines=12> */
[----:B------:R-:W-:Y:S01]  /*00c0*/  HFMA2 R8, -RZ, RZ, 1.125, -9232 ;  /* 0x3c80f082ff087431 */ /* 0x000fe200000001ff */
[----:B------:R-:W-:Y:S01]  /*00d0*/  MOV R6, 0x3f800000 ;  /* 0x3f80000000067802 */ /* 0x000fe20000000f00 */
[----:B--2---:R-:W-:-:S04]  /*00e0*/  FMUL R4, R0, 0.5 ;  /* 0x3f00000000047820 */ /* 0x004fc80000400000 */
[C---:B------:R-:W-:Y:S01]  /*00f0*/  FMUL R0, |R4|.reuse, 2.8853900432586669922 ;  /* 0x4038aa3b04007820 */ /* 0x040fe20000400200 */
[C---:B------:R-:W-:Y:S01]  /*0100*/  FMUL R9, R4.reuse, R4 ;  /* 0x0000000404097220 */ /* 0x040fe20000400000 */
[C---:B------:R-:W-:Y:S02]  /*0110*/  FSETP.GE.AND P1, PT, |R4|.reuse, 0.60000002384185791016, PT ;  /* 0x3f19999a0400780b */ /* 0x040fe40003f26200 */
[----:B------:R-:W-:Y:S01]  /*0120*/  FSETP.GE.AND P0, PT, |R4|, 9.010913848876953125, PT ;  /* 0x41102cb40400780b */ /* 0x000fe20003f06200 */
[C---:B------:R-:W-:Y:S01]  /*0130*/  FFMA R8, R9.reuse, R8, -0.052303962409496307373 ;  /* 0xbd563cae09087423 */ /* 0x040fe20000000008 */
[----:B------:R-:W0:Y:S03]  /*0140*/  MUFU.EX2 R0, R0 ;  /* 0x0000000000007308 */ /* 0x000e260000000800 */
[----:B------:R-:W-:Y:S01]  /*0150*/  FFMA R8, R9, R8, 0.1331529766321182251 ;  /* 0x3e08594109087423 */ /* 0x000fe20000000008 */
[----:B0-----:R-:W-:-:S03]  /*0160*/  FADD R5, R0, 1 ;  /* 0x3f80000000057421 */ /* 0x001fc60000000000 */
[----:B------:R-:W-:-:S04]  /*0170*/  FFMA R0, R9, R8, -0.33332768082618713379 ;  /* 0xbeaaa9ed09007423 */ /* 0x000fc80000000008 */
[----:B------:R-:W-:Y:S01]  /*0180*/  FFMA R9, R9, R0, RZ ;  /* 0x0000000009097223 */ /* 0x000fe200000000ff */
[----:B------:R-:W0:Y:S02]  /*0190*/  MUFU.RCP R5, R5 ;  /* 0x0000000500057308 */ /* 0x000e240000001000 */
[----:B0-----:R-:W-:-:S05]  /*01a0*/  FFMA R6, R5, -2, R6 ;  /* 0xc000000005067823 */ /* 0x001fca0000000006 */
[----:B------:R-:W-:-:S04]  /*01b0*/  FSEL R7, R6, 1, !P0 ;  /* 0x3f80000006077808 */ /* 0x000fc80004000000 */
[--C-:B------:R-:W-:Y:S01]  /*01c0*/  LOP3.LUT R7, R7, 0x80000000, R4.reuse, 0xb8, !PT ;  /* 0x8000000007077812 */ /* 0x100fe200078eb804 */
[----:B------:R-:W-:-:S04]  /*01d0*/  @!P1 FFMA R7, R4, R9, R4 ;  /* 0x0000000904079223 */ /* 0x000fc80000000004 */
[----:B------:R-:W-:-:S04]  /*01e0*/  FADD R7, R7, 1 ;  /* 0x3f80000007077421 */ /* 0x000fc80000000000 */
[----:B------:R-:W-:-:S05]  /*01f0*/  FMUL R7, R7, 0.5 ;  /* 0x3f00000007077820 */ /* 0x000fca0000400000 */
[----:B------:R-:W-:Y:S01]  /*0200*/  STG.E desc[UR4][R2.64], R7 ;  /* 0x0000000702007986 */ /* 0x000fe2000c101904 */
[----:B------:R-:W-:Y:S05]  /*0210*/  EXIT ;  /* 0x000000000000794d */ /* 0x000fea0003800000 */
.L_x_31:
        /* <DEDUP_REMOVED lines=14> */
.L_x_76:


//--------------------- .text.sinElements         --------------------------
	.section	.text.sinElements,"ax",@progbits
	.align	128
        .global         sinElements
        .type           sinElements,@function
        .size           sinElements,(.L_x_77 - sinElements)
        .other          sinElements,@"STO_CUDA_ENTRY STV_DEFAULT"
sinElements:
.text.sinElements:
        /* <DEDUP_REMOVED lines=12> */
[----:B------:R-:W-:Y:S01]  /*00c0*/  BSSY.RECONVERGENT B0, `(.L_x_32) ;  /* 0x0000069000007945 */ /* 0x000fe20003800200 */
[C---:B--2---:R-:W-:Y:S01]  /*00d0*/  FMUL R4, R0.reuse, 0.63661974668502807617 ;  /* 0x3f22f98300047820 */ /* 0x044fe20000400000 */
[----:B------:R-:W-:-:S03]  /*00e0*/  FSETP.GE.AND P0, PT, |R0|, 105615, PT ;  /* 0x47ce47800000780b */ /* 0x000fc60003f06200 */
[----:B------:R-:W0:Y:S02]  /*00f0*/  F2I.NTZ R8, R4 ;  /* 0x0000000400087305 */ /* 0x000e240000203100 */
[----:B0-----:R-:W-:-:S05]  /*0100*/  I2FP.F32.S32 R5, R8 ;  /* 0x0000000800057245 */ /* 0x001fca0000201400 */
[----:B------:R-:W-:-:S04]  /*0110*/  FFMA R6, R5, -1.5707962512969970703, R0 ;  /* 0xbfc90fda05067823 */ /* 0x000fc80000000000 */
[----:B------:R-:W-:-:S04]  /*0120*/  FFMA R6, R5, -7.5497894158615963534e-08, R6 ;  /* 0xb3a2216805067823 */ /* 0x000fc80000000006 */
[----:B------:R-:W-:Y:S01]  /*0130*/  FFMA R6, R5, -5.3903029534742383927e-15, R6 ;  /* 0xa7c234c505067823 */ /* 0x000fe20000000006 */
[----:B------:R-:W-:Y:S06]  /*0140*/  @!P0 BRA `(.L_x_33) ;  /* 0x0000000400808947 */ /* 0x000fec0003800000 */
[----:B------:R-:W-:-:S13]  /*0150*/  FSETP.NEU.AND P0, PT, |R0|, +INF , PT ;  /* 0x7f8000000000780b */ /* 0x000fda0003f0d200 */
[----:B------:R-:W-:Y:S01]  /*0160*/  @!P0 FMUL R6, RZ, R0 ;  /* 0x00000000ff068220 */ /* 0x000fe20000400000 */
[----:B------:R-:W-:Y:S01]  /*0170*/  @!P0 IMAD.MOV.U32 R8, RZ, RZ, RZ ;  /* 0x000000ffff088224 */ /* 0x000fe200078e00ff */
[----:B------:R-:W-:Y:S06]  /*0180*/  @!P0 BRA `(.L_x_33) ;  /* 0x0000000400708947 */ /* 0x000fec0003800000 */
[----:B------:R-:W-:Y:S01]  /*0190*/  IMAD.SHL.U32 R5, R0, 0x100, RZ ;  /* 0x0000010000057824 */ /* 0x000fe200078e00ff */
[----:B------:R-:W0:Y:S01]  /*01a0*/  LDCU.64 UR8, c[0x4][URZ] ;  /* 0x01000000ff0877ac */ /* 0x000e220008000a00 */
[----:B------:R-:W-:Y:S02]  /*01b0*/  IMAD.MOV.U32 R4, RZ, RZ, RZ ;  /* 0x000000ffff047224 */ /* 0x000fe400078e00ff */
[----:B------:R-:W-:Y:S01]  /*01c0*/  IMAD.MOV.U32 R16, RZ, RZ, RZ ;  /* 0x000000ffff107224 */ /* 0x000fe200078e00ff */
[----:B------:R-:W-:Y:S01]  /*01d0*/  LOP3.LUT R5, R5, 0x80000000, RZ, 0xfc, !PT ;  /* 0x8000000005057812 */ /* 0x000fe200078efcff */
[----:B------:R-:W-:Y:S01]  /*01e0*/  UMOV UR5, URZ ;  /* 0x000000ff00057c82 */ /* 0x000fe20008000000 */
[----:B------:R-:W-:-:S05]  /*01f0*/  UMOV UR4, URZ ;  /* 0x000000ff00047c82 */ /* 0x000fca0008000000 */
.L_x_34:
[----:B0-----:R-:W-:Y:S02]  /*0200*/  IMAD.U32 R8, RZ, RZ, UR8 ;  /* 0x00000008ff087e24 */ /* 0x001fe4000f8e00ff */
[----:B------:R-:W-:-:S05]  /*0210*/  IMAD.U32 R9, RZ, RZ, UR9 ;  /* 0x00000009ff097e24 */ /* 0x000fca000f8e00ff */
[----:B------:R-:W2:Y:S01]  /*0220*/  LDG.E.CONSTANT R6, desc[UR6][R8.64] ;  /* 0x0000000608067981 */ /* 0x000ea2000c1e9900 */
[----:B------:R-:W-:Y:S01]  /*0230*/  UIADD3 UR4, UPT, UPT, UR4, 0x1, URZ ;  /* 0x0000000104047890 */ /* 0x000fe2000fffe0ff */
[C---:B------:R-:W-:Y:S01]  /*0240*/  ISETP.EQ.AND P0, PT, R16.reuse, RZ, PT ;  /* 0x000000ff1000720c */ /* 0x040fe20003f02270 */
[----:B------:R-:W-:Y:S01]  /*0250*/  UIADD3 UR8, UP1, UPT, UR8, 0x4, URZ ;  /* 0x0000000408087890 */ /* 0x000fe2000ff3e0ff */
[C---:B------:R-:W-:Y:S01]  /*0260*/  ISETP.EQ.AND P1, PT, R16.reuse, 0x4, PT ;  /* 0x000000041000780c */ /* 0x040fe20003f22270 */
[----:B------:R-:W-:Y:S01]  /*0270*/  UISETP.NE.AND UP0, UPT, UR4, 0x6, UPT ;  /* 0x000000060400788c */ /* 0x000fe2000bf05270 */
[C---:B------:R-:W-:Y:S01]  /*0280*/  ISETP.EQ.AND P2, PT, R16.reuse, 0x8, PT ;  /* 0x000000081000780c */ /* 0x040fe20003f42270 */
[----:B------:R-:W-:Y:S01]  /*0290*/  UIADD3.X UR9, UPT, UPT, URZ, UR9, URZ, UP1, !UPT ;  /* 0x00000009ff097290 */ /* 0x000fe20008ffe4ff */
[C---:B------:R-:W-:Y:S02]  /*02a0*/  ISETP.EQ.AND P3, PT, R16.reuse, 0xc, PT ;  /* 0x0000000c1000780c */ /* 0x040fe40003f62270 */
[----:B------:R-:W-:-:S02]  /*02b0*/  ISETP.EQ.AND P4, PT, R16, 0x10, PT ;  /* 0x000000101000780c */ /* 0x000fc40003f82270 */
[C---:B------:R-:W-:Y:S02]  /*02c0*/  ISETP.EQ.AND P5, PT, R16.reuse, 0x14, PT ;  /* 0x000000141000780c */ /* 0x040fe40003fa2270 */
[----:B------:R-:W-:Y:S01]  /*02d0*/  IADD3 R16, PT, PT, R16, 0x4, RZ ;  /* 0x0000000410107810 */ /* 0x000fe20007ffe0ff */
[----:B--2---:R-:W-:-:S03]  /*02e0*/  IMAD.WIDE.U32 R6, R6, R5, RZ ;  /* 0x0000000506067225 */ /* 0x004fc600078e00ff */
[----:B------:R-:W-:-:S04]  /*02f0*/  IADD3 R6, P6, PT, R6, R4, RZ ;  /* 0x0000000406067210 */ /* 0x000fc80007fde0ff */
[----:B------:R-:W-:Y:S01]  /*0300*/  IADD3.X R4, PT, PT, R7, UR5, RZ, P6, !PT ;  /* 0x0000000507047c10 */ /* 0x000fe2000b7fe4ff */
[--C-:B------:R-:W-:Y:S01]  /*0310*/  @P1 IMAD.MOV.U32 R11, RZ, RZ, R6.reuse ;  /* 0x000000ffff0b1224 */ /* 0x100fe200078e0006 */
[----:B------:R-:W-:Y:S01]  /*0320*/  @P0 MOV R10, R6 ;  /* 0x00000006000a0202 */ /* 0x000fe20000000f00 */
[--C-:B------:R-:W-:Y:S02]  /*0330*/  @P2 IMAD.MOV.U32 R12, RZ, RZ, R6.reuse ;  /* 0x000000ffff0c2224 */ /* 0x100fe400078e0006 */
[--C-:B------:R-:W-:Y:S02]  /*0340*/  @P3 IMAD.MOV.U32 R13, RZ, RZ, R6.reuse ;  /* 0x000000ffff0d3224 */ /* 0x100fe400078e0006 */
[--C-:B------:R-:W-:Y:S02]  /*0350*/  @P4 IMAD.MOV.U32 R14, RZ, RZ, R6.reuse ;  /* 0x000000ffff0e4224 */ /* 0x100fe400078e0006 */
[----:B------:R-:W-:Y:S01]  /*0360*/  @P5 IMAD.MOV.U32 R15, RZ, RZ, R6 ;  /* 0x000000ffff0f5224 */ /* 0x000fe200078e0006 */
[----:B------:R-:W-:Y:S06]  /*0370*/  BRA.U UP0, `(.L_x_34) ;  /* 0xfffffffd00a07547 */ /* 0x000fec000b83ffff */
[----:B------:R-:W-:Y:S01]  /*0380*/  SHF.R.U32.HI R5, RZ, 0x17, R0 ;  /* 0x00000017ff057819 */ /* 0x000fe20000011600 */
[----:B------:R-:W-:Y:S03]  /*0390*/  BSSY.RECONVERGENT B1, `(.L_x_35) ;  /* 0x0000029000017945 */ /* 0x000fe60003800200 */
[C---:B------:R-:W-:Y:S02]  /*03a0*/  LOP3.LUT R6, R5.reuse, 0xe0, RZ, 0xc0, !PT ;  /* 0x000000e005067812 */ /* 0x040fe400078ec0ff */
[----:B------:R-:W-:-:S03]  /*03b0*/  LOP3.LUT P6, RZ, R5, 0x1f, RZ, 0xc0, !PT ;  /* 0x0000001f05ff7812 */ /* 0x000fc600078cc0ff */
[----:B------:R-:W-:-:S05]  /*03c0*/  VIADD R6, R6, 0xffffff80 ;  /* 0xffffff8006067836 */ /* 0x000fca0000000000 */
[----:B------:R-:W-:-:S05]  /*03d0*/  SHF.R.U32.HI R6, RZ, 0x5, R6 ;  /* 0x00000005ff067819 */ /* 0x000fca0000011606 */
[----:B------:R-:W-:-:S05]  /*03e0*/  IMAD.U32 R9, R6, -0x4, RZ ;  /* 0xfffffffc06097824 */ /* 0x000fca00078e00ff */
[C---:B------:R-:W-:Y:S02]  /*03f0*/  ISETP.EQ.AND P3, PT, R9.reuse, -0x18, PT ;  /* 0xffffffe80900780c */ /* 0x040fe40003f62270 */
[C---:B------:R-:W-:Y:S02]  /*0400*/  ISETP.EQ.AND P4, PT, R9.reuse, -0x14, PT ;  /* 0xffffffec0900780c */ /* 0x040fe40003f82270 */
[C---:B------:R-:W-:Y:S02]  /*0410*/  ISETP.EQ.AND P2, PT, R9.reuse, -0x10, PT ;  /* 0xfffffff00900780c */ /* 0x040fe40003f42270 */
[C---:B------:R-:W-:Y:S02]  /*0420*/  ISETP.EQ.AND P1, PT, R9.reuse, -0xc, PT ;  /* 0xfffffff40900780c */ /* 0x040fe40003f22270 */
[C---:B------:R-:W-:Y:S02]  /*0430*/  ISETP.EQ.AND P0, PT, R9.reuse, -0x8, PT ;  /* 0xfffffff80900780c */ /* 0x040fe40003f02270 */
[----:B------:R-:W-:-:S03]  /*0440*/  ISETP.EQ.AND P5, PT, R9, RZ, PT ;  /* 0x000000ff0900720c */ /* 0x000fc60003fa2270 */
[--C-:B------:R-:W-:Y:S01]  /*0450*/  @P3 IMAD.MOV.U32 R6, RZ, RZ, R10.reuse ;  /* 0x000000ffff063224 */ /* 0x100fe200078e000a */
[C---:B------:R-:W-:Y:S01]  /*0460*/  ISETP.EQ.AND P3, PT, R9.reuse, -0x4, PT ;  /* 0xfffffffc0900780c */ /* 0x040fe20003f62270 */
[----:B------:R-:W-:Y:S02]  /*0470*/  @P4 IMAD.MOV.U32 R7, RZ, RZ, R10 ;  /* 0x000000ffff074224 */ /* 0x000fe400078e000a */
[----:B------:R-:W-:Y:S01]  /*0480*/  @P4 IMAD.MOV.U32 R6, RZ, RZ, R11 ;  /* 0x000000ffff064224 */ /* 0x000fe200078e000b */
[----:B------:R-:W-:Y:S01]  /*0490*/  ISETP.EQ.AND P4, PT, R9, 0x4, PT ;  /* 0x000000040900780c */ /* 0x000fe20003f82270 */
[----:B------:R-:W-:Y:S01]  /*04a0*/  @P2 IMAD.MOV.U32 R6, RZ, RZ, R12 ;  /* 0x000000ffff062224 */ /* 0x000fe200078e000c */
[----:B------:R-:W-:Y:S01]  /*04b0*/  @P2 MOV R7, R11 ;  /* 0x0000000b00072202 */ /* 0x000fe20000000f00 */
[----:B------:R-:W-:Y:S02]  /*04c0*/  @P1 IMAD.MOV.U32 R6, RZ, RZ, R13 ;  /* 0x000000ffff061224 */ /* 0x000fe400078e000d */
[----:B------:R-:W-:-:S02]  /*04d0*/  @P0 IMAD.MOV.U32 R6, RZ, RZ, R14 ;  /* 0x000000ffff060224 */ /* 0x000fc400078e000e */
[----:B------:R-:W-:Y:S02]  /*04e0*/  @P1 IMAD.MOV.U32 R7, RZ, RZ, R12 ;  /* 0x000000ffff071224 */ /* 0x000fe400078e000c */
[----:B------:R-:W-:Y:S02]  /*04f0*/  @P3 IMAD.MOV.U32 R6, RZ, RZ, R15 ;  /* 0x000000ffff063224 */ /* 0x000fe400078e000f */
[--C-:B------:R-:W-:Y:S02]  /*0500*/  @P5 IMAD.MOV.U32 R6, RZ, RZ, R4.reuse ;  /* 0x000000ffff065224 */ /* 0x100fe400078e0004 */
[----:B------:R-:W-:Y:S01]  /*0510*/  @P0 IMAD.MOV.U32 R7, RZ, RZ, R13 ;  /* 0x000000ffff070224 */ /* 0x000fe200078e000d */
[----:B------:R-:W-:Y:S01]  /*0520*/  @P3 MOV R7, R14 ;  /* 0x0000000e00073202 */ /* 0x000fe20000000f00 */
[----:B------:R-:W-:Y:S01]  /*0530*/  @P5 IMAD.MOV.U32 R7, RZ, RZ, R15 ;  /* 0x000000ffff075224 */ /* 0x000fe200078e000f */
[----:B------:R-:W-:Y:S01]  /*0540*/  MOV R8, R6 ;  /* 0x0000000600087202 */ /* 0x000fe20000000f00 */
[----:B------:R-:W-:Y:S01]  /*0550*/  @P4 IMAD.MOV.U32 R7, RZ, RZ, R4 ;  /* 0x000000ffff074224 */ /* 0x000fe200078e0004 */
[----:B------:R-:W-:Y:S06]  /*0560*/  @!P6 BRA `(.L_x_36) ;  /* 0x00000000002ce947 */ /* 0x000fec0003800000 */
[----:B------:R-:W-:Y:S01]  /*0570*/  @P2 IMAD.MOV.U32 R6, RZ, RZ, R10 ;  /* 0x000000ffff062224 */ /* 0x000fe200078e000a */
[----:B------:R-:W-:Y:S01]  /*0580*/  LOP3.LUT R5, R5, 0x1f, RZ, 0xc0, !PT ;  /* 0x0000001f05057812 */ /* 0x000fe200078ec0ff */
[----:B------:R-:W-:Y:S02]  /*0590*/  @P1 IMAD.MOV.U32 R6, RZ, RZ, R11 ;  /* 0x000000ffff061224 */ /* 0x000fe400078e000b */
[----:B------:R-:W-:Y:S01]  /*05a0*/  @P0 IMAD.MOV.U32 R6, RZ, RZ, R12 ;  /* 0x000000ffff060224 */ /* 0x000fe200078e000c */
[----:B------:R-:W-:Y:S01]  /*05b0*/  ISETP.EQ.AND P0, PT, R9, 0x8, PT ;  /* 0x000000080900780c */ /* 0x000fe20003f02270 */
[----:B------:R-:W-:Y:S01]  /*05c0*/  @P3 IMAD.MOV.U32 R6, RZ, RZ, R13 ;  /* 0x000000ffff063224 */ /* 0x000fe200078e000d */
[----:B------:R-:W-:Y:S01]  /*05d0*/  @P5 MOV R6, R14 ;  /* 0x0000000e00065202 */ /* 0x000fe20000000f00 */
[----:B------:R-:W-:Y:S01]  /*05e0*/  @P4 IMAD.MOV.U32 R6, RZ, RZ, R15 ;  /* 0x000000ffff064224 */ /* 0x000fe200078e000f */
[----:B------:R-:W-:-:S09]  /*05f0*/  SHF.L.W.U32.HI R8, R7, R5, R8 ;  /* 0x0000000507087219 */ /* 0x000fd20000010e08 */
[----:B------:R-:W-:-:S05]  /*0600*/  @P0 IMAD.MOV.U32 R6, RZ, RZ, R4 ;  /* 0x000000ffff060224 */ /* 0x000fca00078e0004 */
[----:B------:R-:W-:-:S07]  /*0610*/  SHF.L.W.U32.HI R7, R6, R5, R7 ;  /* 0x0000000506077219 */ /* 0x000fce0000010e07 */
.L_x_36:
[----:B------:R-:W-:Y:S05]  /*0620*/  BSYNC.RECONVERGENT B1 ;  /* 0x0000000000017941 */ /* 0x000fea0003800200 */
.L_x_35:
[C-C-:B------:R-:W-:Y:S01]  /*0630*/  SHF.L.W.U32.HI R9, R7.reuse, 0x2, R8.reuse ;  /* 0x0000000207097819 */ /* 0x140fe20000010e08 */
[----:B------:R-:W-:Y:S01]  /*0640*/  IMAD.SHL.U32 R7, R7, 0x4, RZ ;  /* 0x0000000407077824 */ /* 0x000fe200078e00ff */
[----:B------:R-:W-:Y:S01]  /*0650*/  UMOV UR4, 0x54442d19 ;  /* 0x54442d1900047882 */ /* 0x000fe20000000000 */
[----:B------:R-:W-:Y:S01]  /*0660*/  UMOV UR5, 0x3bf921fb ;  /* 0x3bf921fb00057882 */ /* 0x000fe20000000000 */
[----:B------:R-:W-:Y:S02]  /*0670*/  SHF.R.S32.HI R4, RZ, 0x1f, R9 ;  /* 0x0000001fff047819 */ /* 0x000fe40000011409 */
[----:B------:R-:W-:Y:S02]  /*0680*/  SHF.R.U32.HI R8, RZ, 0x1e, R8 ;  /* 0x0000001eff087819 */ /* 0x000fe40000011608 */
[C---:B------:R-:W-:Y:S02]  /*0690*/  LOP3.LUT R6, R4.reuse, R7, RZ, 0x3c, !PT ;  /* 0x0000000704067212 */ /* 0x040fe400078e3cff */
[----:B------:R-:W-:-:S02]  /*06a0*/  LOP3.LUT R7, R4, R9, RZ, 0x3c, !PT ;  /* 0x0000000904077212 */ /* 0x000fc400078e3cff */
[----:B------:R-:W-:Y:S02]  /*06b0*/  ISETP.GE.AND P0, PT, R0, RZ, PT ;  /* 0x000000ff0000720c */ /* 0x000fe40003f06270 */
[----:B------:R-:W0:Y:S01]  /*06c0*/  I2F.F64.S64 R4, R6 ;  /* 0x0000000600047312 */ /* 0x000e220000301c00 */
[C---:B------:R-:W-:Y:S02]  /*06d0*/  LOP3.LUT R0, R9.reuse, R0, RZ, 0x3c, !PT ;  /* 0x0000000009007212 */ /* 0x040fe400078e3cff */
[----:B------:R-:W-:Y:S02]  /*06e0*/  LEA.HI R8, R9, R8, RZ, 0x1 ;  /* 0x0000000809087211 */ /* 0x000fe400078f08ff */
[----:B------:R-:W-:-:S03]  /*06f0*/  ISETP.GE.AND P1, PT, R0, RZ, PT ;  /* 0x000000ff0000720c */ /* 0x000fc60003f26270 */
[----:B------:R-:W-:-:S05]  /*0700*/  IMAD.MOV R0, RZ, RZ, -R8 ;  /* 0x000000ffff007224 */ /* 0x000fca00078e0a08 */
[----:B------:R-:W-:Y:S01]  /*0710*/  @!P0 MOV R8, R0 ;  /* 0x0000000000088202 */ /* 0x000fe20000000f00 */
[----:B0-----:R-:W-:-:S10]  /*0720*/  DMUL R4, R4, UR4 ;  /* 0x0000000404047c28 */ /* 0x001fd40008000000 */
[----:B------:R-:W0:Y:S02]  /*0730*/  F2F.F32.F64 R4, R4 ;  /* 0x0000000400047310 */ /* 0x000e240000301000 */
[----:B0-----:R-:W-:-:S07]  /*0740*/  FSEL R6, -R4, R4, !P1 ;  /* 0x0000000404067208 */ /* 0x001fce0004800100 */
.L_x_33:
[----:B------:R-:W-:Y:S05]  /*0750*/  BSYNC.RECONVERGENT B0 ;  /* 0x0000000000007941 */ /* 0x000fea0003800200 */
.L_x_32:
[----:B------:R-:W-:Y:S02]  /*0760*/  IMAD.MOV.U32 R0, RZ, RZ, 0x37cbac00 ;  /* 0x37cbac00ff007424 */ /* 0x000fe400078e00ff */
[----:B------:R-:W-:Y:S01]  /*0770*/  FMUL R5, R6, R6 ;  /* 0x0000000606057220 */ /* 0x000fe20000400000 */
[C---:B------:R-:W-:Y:S01]  /*0780*/  LOP3.LUT R4, R8.reuse, 0x1, RZ, 0xc0, !PT ;  /* 0x0000000108047812 */ /* 0x040fe200078ec0ff */
[----:B------:R-:W-:Y:S01]  /*0790*/  IMAD.MOV.U32 R10, RZ, RZ, 0x3d2aaabb ;  /* 0x3d2aaabbff0a7424 */ /* 0x000fe200078e00ff */
[----:B------:R-:W-:Y:S01]  /*07a0*/  LOP3.LUT P1, RZ, R8, 0x2, RZ, 0xc0, !PT ;  /* 0x0000000208ff7812 */ /* 0x000fe2000782c0ff */
[----:B------:R-:W-:Y:S01]  /*07b0*/  FFMA R0, R5, R0, -0.0013887860113754868507 ;  /* 0xbab607ed05007423 */ /* 0x000fe20000000000 */
[----:B------:R-:W-:Y:S01]  /*07c0*/  ISETP.NE.U32.AND P0, PT, R4, 0x1, PT ;  /* 0x000000010400780c */ /* 0x000fe20003f05070 */
[----:B------:R-:W-:-:S03]  /*07d0*/  IMAD.MOV.U32 R9, RZ, RZ, 0x3effffff ;  /* 0x3effffffff097424 */ /* 0x000fc600078e00ff */
[----:B------:R-:W-:Y:S02]  /*07e0*/  FSEL R4, R0, -0.00019574658654164522886, !P0 ;  /* 0xb94d415300047808 */ /* 0x000fe40004000000 */
[----:B------:R-:W-:Y:S02]  /*07f0*/  FSEL R10, R10, 0.0083327032625675201416, !P0 ;  /* 0x3c0885e40a0a7808 */ /* 0x000fe40004000000 */
[----:B------:R-:W-:Y:S02]  /*0800*/  FSEL R0, R6, 1, P0 ;  /* 0x3f80000006007808 */ /* 0x000fe40000000000 */
[----:B------:R-:W-:Y:S01]  /*0810*/  FSEL R9, -R9, -0.16666662693023681641, !P0 ;  /* 0xbe2aaaa809097808 */ /* 0x000fe20004000100 */
[C---:B------:R-:W-:Y:S02]  /*0820*/  FFMA R4, R5.reuse, R4, R10 ;  /* 0x0000000405047223 */ /* 0x040fe4000000000a */
[C---:B------:R-:W-:Y:S02]  /*0830*/  FFMA R7, R5.reuse, R0, RZ ;  /* 0x0000000005077223 */ /* 0x040fe400000000ff */
[----:B------:R-:W-:-:S04]  /*0840*/  FFMA R4, R5, R4, R9 ;  /* 0x0000000405047223 */ /* 0x000fc80000000009 */
[----:B------:R-:W-:-:S04]  /*0850*/  FFMA R7, R7, R4, R0 ;  /* 0x0000000407077223 */ /* 0x000fc80000000000 */
[----:B------:R-:W-:-:S05]  /*0860*/  @P1 FADD R7, RZ, -R7 ;  /* 0x80000007ff071221 */ /* 0x000fca0000000000 */
[----:B------:R-:W-:Y:S01]  /*0870*/  STG.E desc[UR6][R2.64], R7 ;  /* 0x0000000702007986 */ /* 0x000fe2000c101906 */
[----:B------:R-:W-:Y:S05]  /*0880*/  EXIT ;  /* 0x000000000000794d */ /* 0x000fea0003800000 */
.L_x_37:
        /* <DEDUP_REMOVED lines=15> */
.L_x_77:


//--------------------- .text.tanhElements        --------------------------
	.section	.text.tanhElements,"ax",@progbits
	.align	128
        .global         tanhElements
        .type           tanhElements,@function
        .size           tanhElements,(.L_x_78 - tanhElements)
        .other          tanhElements,@"STO_CUDA_ENTRY STV_DEFAULT"
tanhElements:
.text.tanhElements:
        /* <DEDUP_REMOVED lines=14> */
[C---:B--2---:R-:W-:Y:S01]  /*00e0*/  FMUL R0, |R4|.reuse, 2.8853900432586669922 ;  /* 0x4038aa3b04007820 */ /* 0x044fe20000400200 */
        /* <DEDUP_REMOVED lines=13> */
[----:B------:R-:W-:-:S05]  /*01c0*/  @!P1 FFMA R7, R4, R9, R4 ;  /* 0x0000000904079223 */ /* 0x000fca0000000004 */
[----:B------:R-:W-:Y:S01]  /*01d0*/  STG.E desc[UR4][R2.64], R7 ;  /* 0x0000000702007986 */ /* 0x000fe2000c101904 */
[----:B------:R-:W-:Y:S05]  /*01e0*/  EXIT ;  /* 0x000000000000794d */ /* 0x000fea0003800000 */
.L_x_38:
        /* <DEDUP_REMOVED lines=9> */
.L_x_78:


//--------------------- .text.logElements         --------------------------
	.section	.text.logElements,"ax",@progbits
	.align	128
        .global         logElements
        .type           logElements,@function
        .size           logElements,(.L_x_79 - logElements)
        .other          logElements,@"STO_CUDA_ENTRY STV_DEFAULT"
logElements:
.text.logElements:
        /* <DEDUP_REMOVED lines=12> */
[----:B------:R-:W-:Y:S01]  /*00c0*/  HFMA2 R7, -RZ, RZ, 1.5048828125, 33.21875 ;  /* 0x3e055027ff077431 */ /* 0x000fe200000001ff */
[----:B--2---:R-:W-:-:S13]  /*00d0*/  FSETP.GEU.AND P0, PT, R0, 1.175494350822287508e-38, PT ;  /* 0x008000000000780b */ /* 0x004fda0003f0e000 */
[----:B------:R-:W-:-:S05]  /*00e0*/  @!P0 FMUL R0, R0, 8388608 ;  /* 0x4b00000000008820 */ /* 0x000fca0000400000 */
[----:B------:R-:W-:-:S04]  /*00f0*/  IADD3 R4, PT, PT, R0, -0x3f2aaaab, RZ ;  /* 0xc0d5555500047810 */ /* 0x000fc80007ffe0ff */
[----:B------:R-:W-:-:S04]  /*0100*/  LOP3.LUT R5, R4, 0xff800000, RZ, 0xc0, !PT ;  /* 0xff80000004057812 */ /* 0x000fc800078ec0ff */
[-C--:B------:R-:W-:Y:S02]  /*0110*/  IADD3 R4, PT, PT, R0, -R5.reuse, RZ ;  /* 0x8000000500047210 */ /* 0x080fe40007ffe0ff */
[----:B------:R-:W-:-:S03]  /*0120*/  I2FP.F32.S32 R5, R5 ;  /* 0x0000000500057245 */ /* 0x000fc60000201400 */
[----:B------:R-:W-:Y:S01]  /*0130*/  FADD R6, R4, -1 ;  /* 0xbf80000004067421 */ /* 0x000fe20000000000 */
[----:B------:R-:W-:Y:S02]  /*0140*/  FSEL R4, RZ, -23, P0 ;  /* 0xc1b80000ff047808 */ /* 0x000fe40000000000 */
[----:B------:R-:W-:Y:S01]  /*0150*/  ISETP.GT.U32.AND P0, PT, R0, 0x7f7fffff, PT ;  /* 0x7f7fffff0000780c */ /* 0x000fe20003f04070 */
[C---:B------:R-:W-:Y:S02]  /*0160*/  FFMA R7, R6.reuse, -R7, 0.14084610342979431152 ;  /* 0x3e1039f606077423 */ /* 0x040fe40000000807 */
[----:B------:R-:W-:Y:S01]  /*0170*/  FFMA R4, R5, 1.1920928955078125e-07, R4 ;  /* 0x3400000005047823 */ /* 0x000fe20000000004 */
[----:B------:R-:W-:Y:S01]  /*0180*/  MOV R5, 0x7f800000 ;  /* 0x7f80000000057802 */ /* 0x000fe20000000f00 */
[----:B------:R-:W-:-:S04]  /*0190*/  FFMA R7, R6, R7, -0.12148627638816833496 ;  /* 0xbdf8cdcc06077423 */ /* 0x000fc80000000007 */
[----:B------:R-:W-:-:S04]  /*01a0*/  FFMA R7, R6, R7, 0.13980610668659210205 ;  /* 0x3e0f295506077423 */ /* 0x000fc80000000007 */
[----:B------:R-:W-:-:S04]  /*01b0*/  FFMA R7, R6, R7, -0.16684235632419586182 ;  /* 0xbe2ad8b906077423 */ /* 0x000fc80000000007 */
[----:B------:R-:W-:-:S04]  /*01c0*/  FFMA R7, R6, R7, 0.20012299716472625732 ;  /* 0x3e4ced0b06077423 */ /* 0x000fc80000000007 */
[----:B------:R-:W-:-:S04]  /*01d0*/  FFMA R7, R6, R7, -0.24999669194221496582 ;  /* 0xbe7fff2206077423 */ /* 0x000fc80000000007 */
[----:B------:R-:W-:-:S04]  /*01e0*/  FFMA R7, R6, R7, 0.33333182334899902344 ;  /* 0x3eaaaa7806077423 */ /* 0x000fc80000000007 */
[----:B------:R-:W-:-:S04]  /*01f0*/  FFMA R7, R6, R7, -0.5 ;  /* 0xbf00000006077423 */ /* 0x000fc80000000007 */
[----:B------:R-:W-:-:S04]  /*0200*/  FMUL R7, R6, R7 ;  /* 0x0000000706077220 */ /* 0x000fc80000400000 */
[----:B------:R-:W-:-:S04]  /*0210*/  FFMA R7, R6, R7, R6 ;  /* 0x0000000706077223 */ /* 0x000fc80000000006 */
[----:B------:R-:W-:Y:S01]  /*0220*/  FFMA R4, R4, 0.69314718246459960938, R7 ;  /* 0x3f31721804047823 */ /* 0x000fe20000000007 */
[C---:B------:R-:W-:Y:S01]  /*0230*/  @P0 FFMA R4, R0.reuse, R5, +INF ;  /* 0x7f80000000040423 */ /* 0x040fe20000000005 */
[----:B------:R-:W-:-:S04]  /*0240*/  FSETP.NEU.AND P0, PT, R0, RZ, PT ;  /* 0x000000ff0000720b */ /* 0x000fc80003f0d000 */
[----:B------:R-:W-:-:S05]  /*0250*/  FSEL R5, R4, -INF , P0 ;  /* 0xff80000004057808 */ /* 0x000fca0000000000 */
[----:B------:R-:W-:Y:S01]  /*0260*/  STG.E desc[UR4][R2.64], R5 ;  /* 0x0000000502007986 */ /* 0x000fe2000c101904 */
[----:B------:R-:W-:Y:S05]  /*0270*/  EXIT ;  /* 0x000000000000794d */ /* 0x000fea0003800000 */
.L_x_39:
        /* <DEDUP_REMOVED lines=16> */
.L_x_79:


//--------------------- .text.expElements         --------------------------
	.section	.text.expElements,"ax",@progbits
	.align	128
        .global         expElements
        .type           expElements,@function
        .size           expElements,(.L_x_80 - expElements)
        .other          expElements,@"STO_CUDA_ENTRY STV_DEFAULT"
expElements:
.text.expElements:
        /* <DEDUP_REMOVED lines=12> */
[----:B------:R-:W-:Y:S01]  /*00c0*/  HFMA2 R5, -RZ, RZ, 0.96630859375, -0.0022525787353515625 ;  /* 0x3bbb989dff057431 */ /* 0x000fe200000001ff */
[----:B------:R-:W-:-:S04]  /*00d0*/  MOV R7, 0x437c0000 ;  /* 0x437c000000077802 */ /* 0x000fc80000000f00 */
[----:B--2---:R-:W-:-:S04]  /*00e0*/  FFMA.SAT R4, R0, R5, 0.5 ;  /* 0x3f00000000047423 */ /* 0x004fc80000002005 */
[----:B------:R-:W-:-:S04]  /*00f0*/  FFMA.RM R4, R4, R7, 12582913 ;  /* 0x4b40000104047423 */ /* 0x000fc80000004007 */
[C---:B------:R-:W-:Y:S01]  /*0100*/  FADD R5, R4.reuse, -12583039 ;  /* 0xcb40007f04057421 */ /* 0x040fe20000000000 */
[----:B------:R-:W-:-:S03]  /*0110*/  SHF.L.U32 R4, R4, 0x17, RZ ;  /* 0x0000001704047819 */ /* 0x000fc600000006ff */
[----:B------:R-:W-:-:S04]  /*0120*/  FFMA R5, R0, 1.4426950216293334961, -R5 ;  /* 0x3fb8aa3b00057823 */ /* 0x000fc80000000805 */
[----:B------:R-:W-:-:S06]  /*0130*/  FFMA R5, R0, 1.925963033500011079e-08, R5 ;  /* 0x32a5706000057823 */ /* 0x000fcc0000000005 */
[----:B------:R-:W0:Y:S02]  /*0140*/  MUFU.EX2 R5, R5 ;  /* 0x0000000500057308 */ /* 0x000e240000000800 */
[----:B0-----:R-:W-:-:S05]  /*0150*/  FMUL R7, R4, R5 ;  /* 0x0000000504077220 */ /* 0x001fca0000400000 */
[----:B------:R-:W-:Y:S01]  /*0160*/  STG.E desc[UR4][R2.64], R7 ;  /* 0x0000000702007986 */ /* 0x000fe2000c101904 */
[----:B------:R-:W-:Y:S05]  /*0170*/  EXIT ;  /* 0x000000000000794d */ /* 0x000fea0003800000 */
.L_x_40:
        /* <DEDUP_REMOVED lines=16> */
.L_x_80:


//--------------------- .text.elemMax             --------------------------
	.section	.text.elemMax,"ax",@progbits
	.align	128
        .global         elemMax
        .type           elemMax,@function
        .size           elemMax,(.L_x_81 - elemMax)
        .other          elemMax,@"STO_CUDA_ENTRY STV_DEFAULT"
elemMax:
.text.elemMax:
        /* <DEDUP_REMOVED lines=13> */
[----:B--2---:R-:W-:-:S05]  /*00d0*/  IMAD.WIDE R2, R7, 0x4, R2 ;  /* 0x0000000407027825 */ /* 0x004fca00078e0202 */
[----:B------:R-:W3:Y:S02]  /*00e0*/  LDG.E R0, desc[UR4][R2.64] ;  /* 0x0000000402007981 */ /* 0x000ee4000c1e1900 */
[----:B---3--:R-:W-:-:S05]  /*00f0*/  FMNMX R7, R0, R5, !PT ;  /* 0x0000000500077209 */ /* 0x008fca0007800000 */
[----:B------:R-:W-:Y:S01]  /*0100*/  STG.E desc[UR4][R2.64], R7 ;  /* 0x0000000702007986 */ /* 0x000fe2000c101904 */
[----:B------:R-:W-:Y:S05]  /*0110*/  EXIT ;  /* 0x000000000000794d */ /* 0x000fea0003800000 */
.L_x_41:
        /* <DEDUP_REMOVED lines=14> */
.L_x_81:


//--------------------- .text.divElements         --------------------------
	.section	.text.divElements,"ax",@progbits
	.align	128
        .global         divElements
        .type           divElements,@function
        .size           divElements,(.L_x_56 - divElements)
        .other          divElements,@"STO_CUDA_ENTRY STV_DEFAULT"
divElements:
.text.divElements:
        /* <DEDUP_REMOVED lines=14> */
[----:B------:R-:W2:Y:S01]  /*00e0*/  LDG.E R0, desc[UR4][R4.64] ;  /* 0x0000000404007981 */ /* 0x000ea2000c1e1900 */
[----:B------:R-:W-:Y:S01]  /*00f0*/  BSSY.RECONVERGENT B0, `(.L_x_42) ;  /* 0x000000c000007945 */ /* 0x000fe20003800200 */
[----:B---3--:R-:W0:Y:S08]  /*0100*/  MUFU.RCP R6, R3 ;  /* 0x0000000300067308 */ /* 0x008e300000001000 */
[----:B--2---:R-:W1:Y:S01]  /*0110*/  FCHK P0, R0, R3 ;  /* 0x0000000300007302 */ /* 0x004e620000000000 */
[----:B0-----:R-:W-:-:S04]  /*0120*/  FFMA R7, -R3, R6, 1 ;  /* 0x3f80000003077423 */ /* 0x001fc80000000106 */
[----:B------:R-:W-:-:S04]  /*0130*/  FFMA R7, R6, R7, R6 ;  /* 0x0000000706077223 */ /* 0x000fc80000000006 */
[----:B------:R-:W-:-:S04]  /*0140*/  FFMA R6, R0, R7, RZ ;  /* 0x0000000700067223 */ /* 0x000fc800000000ff */
[----:B------:R-:W-:-:S04]  /*0150*/  FFMA R8, -R3, R6, R0 ;  /* 0x0000000603087223 */ /* 0x000fc80000000100 */
[----:B------:R-:W-:Y:S01]  /*0160*/  FFMA R7, R7, R8, R6 ;  /* 0x0000000807077223 */ /* 0x000fe20000000006 */
[----:B-1----:R-:W-:Y:S06]  /*0170*/  @!P0 BRA `(.L_x_43) ;  /* 0x00000000000c8947 */ /* 0x002fec0003800000 */
[----:B------:R-:W-:-:S07]  /*0180*/  MOV R2, 0x1a0 ;  /* 0x000001a000027802 */ /* 0x000fce0000000f00 */
[----:B------:R-:W-:Y:S05]  /*0190*/  CALL.REL.NOINC `($__internal_0_$__cuda_sm3x_div_rn_noftz_f32_slowpath) ;  /* 0x0000000000107944 */ /* 0x000fea0003c00000 */
[----:B------:R-:W-:-:S07]  /*01a0*/  IMAD.MOV.U32 R7, RZ, RZ, R0 ;  /* 0x000000ffff077224 */ /* 0x000fce00078e0000 */
.L_x_43:
[----:B------:R-:W-:Y:S05]  /*01b0*/  BSYNC.RECONVERGENT B0 ;  /* 0x0000000000007941 */ /* 0x000fea0003800200 */
.L_x_42:
[----:B------:R-:W-:Y:S01]  /*01c0*/  STG.E desc[UR4][R4.64], R7 ;  /* 0x0000000704007986 */ /* 0x000fe2000c101904 */
[----:B------:R-:W-:Y:S05]  /*01d0*/  EXIT ;  /* 0x000000000000794d */ /* 0x000fea0003800000 */
        .weak           $__internal_0_$__cuda_sm3x_div_rn_noftz_f32_slowpath
        .type           $__internal_0_$__cuda_sm3x_div_rn_noftz_f32_slowpath,@function
        .size           $__internal_0_$__cuda_sm3x_div_rn_noftz_f32_slowpath,(.L_x_56 - $__internal_0_$__cuda_sm3x_div_rn_noftz_f32_slowpath)
$__internal_0_$__cuda_sm3x_div_rn_noftz_f32_slowpath:
[--C-:B------:R-:W-:Y:S01]  /*01e0*/  SHF.R.U32.HI R7, RZ, 0x17, R3.reuse ;  /* 0x00000017ff077819 */ /* 0x100fe20000011603 */
[----:B------:R-:W-:Y:S01]  /*01f0*/  BSSY.RECONVERGENT B1, `(.L_x_44) ;  /* 0x0000064000017945 */ /* 0x000fe20003800200 */
[--C-:B------:R-:W-:Y:S01]  /*0200*/  SHF.R.U32.HI R6, RZ, 0x17, R0.reuse ;  /* 0x00000017ff067819 */ /* 0x100fe20000011600 */
[----:B------:R-:W-:Y:S01]  /*0210*/  IMAD.MOV.U32 R8, RZ, RZ, R0 ;  /* 0x000000ffff087224 */ /* 0x000fe200078e0000 */
[----:B------:R-:W-:Y:S01]  /*0220*/  LOP3.LUT R7, R7, 0xff, RZ, 0xc0, !PT ;  /* 0x000000ff07077812 */ /* 0x000fe200078ec0ff */
[----:B------:R-:W-:Y:S01]  /*0230*/  IMAD.MOV.U32 R9, RZ, RZ, R3 ;  /* 0x000000ffff097224 */ /* 0x000fe200078e0003 */
[----:B------:R-:W-:-:S03]  /*0240*/  LOP3.LUT R6, R6, 0xff, RZ, 0xc0, !PT ;  /* 0x000000ff06067812 */ /* 0x000fc600078ec0ff */
[----:B------:R-:W-:Y:S02]  /*0250*/  VIADD R12, R7, 0xffffffff ;  /* 0xffffffff070c7836 */ /* 0x000fe40000000000 */
[----:B------:R-:W-:-:S03]  /*0260*/  VIADD R11, R6, 0xffffffff ;  /* 0xffffffff060b7836 */ /* 0x000fc60000000000 */
[----:B------:R-:W-:-:S04]  /*0270*/  ISETP.GT.U32.AND P0, PT, R12, 0xfd, PT ;  /* 0x000000fd0c00780c */ /* 0x000fc80003f04070 */
[----:B------:R-:W-:-:S13]  /*0280*/  ISETP.GT.U32.OR P0, PT, R11, 0xfd, P0 ;  /* 0x000000fd0b00780c */ /* 0x000fda0000704470 */
[----:B------:R-:W-:Y:S01]  /*0290*/  @!P0 IMAD.MOV.U32 R10, RZ, RZ, RZ ;  /* 0x000000ffff0a8224 */ /* 0x000fe200078e00ff */
[----:B------:R-:W-:Y:S06]  /*02a0*/  @!P0 BRA `(.L_x_45) ;  /* 0x00000000005c8947 */ /* 0x000fec0003800000 */
[----:B------:R-:W-:Y:S02]  /*02b0*/  FSETP.GTU.FTZ.AND P0, PT, |R0|, +INF , PT ;  /* 0x7f8000000000780b */ /* 0x000fe40003f1c200 */
[----:B------:R-:W-:-:S04]  /*02c0*/  FSETP.GTU.FTZ.AND P1, PT, |R3|, +INF , PT ;  /* 0x7f8000000300780b */ /* 0x000fc80003f3c200 */
[----:B------:R-:W-:-:S13]  /*02d0*/  PLOP3.LUT P0, PT, P0, P1, PT, 0xf8, 0x8f ;  /* 0x00000000008f781c */ /* 0x000fda0000703f70 */
[----:B------:R-:W-:Y:S05]  /*02e0*/  @P0 BRA `(.L_x_46) ;  /* 0x00000004004c0947 */ /* 0x000fea0003800000 */
[----:B------:R-:W-:-:S13]  /*02f0*/  LOP3.LUT P0, RZ, R9, 0x7fffffff, R8, 0xc8, !PT ;  /* 0x7fffffff09ff7812 */ /* 0x000fda000780c808 */
[----:B------:R-:W-:Y:S05]  /*0300*/  @!P0 BRA `(.L_x_47) ;  /* 0x00000004003c8947 */ /* 0x000fea0003800000 */
[C---:B------:R-:W-:Y:S02]  /*0310*/  FSETP.NEU.FTZ.AND P2, PT, |R0|.reuse, +INF , PT ;  /* 0x7f8000000000780b */ /* 0x040fe40003f5d200 */
[----:B------:R-:W-:Y:S02]  /*0320*/  FSETP.NEU.FTZ.AND P1, PT, |R3|, +INF , PT ;  /* 0x7f8000000300780b */ /* 0x000fe40003f3d200 */
[----:B------:R-:W-:-:S11]  /*0330*/  FSETP.NEU.FTZ.AND P0, PT, |R0|, +INF , PT ;  /* 0x7f8000000000780b */ /* 0x000fd60003f1d200 */
[----:B------:R-:W-:Y:S05]  /*0340*/  @!P1 BRA !P2, `(.L_x_47) ;  /* 0x00000004002c9947 */ /* 0x000fea0005000000 */
[----:B------:R-:W-:-:S04]  /*0350*/  LOP3.LUT P2, RZ, R8, 0x7fffffff, RZ, 0xc0, !PT ;  /* 0x7fffffff08ff7812 */ /* 0x000fc8000784c0ff */
[----:B------:R-:W-:-:S13]  /*0360*/  PLOP3.LUT P1, PT, P1, P2, PT, 0x2f, 0xf2 ;  /* 0x0000000000f2781c */ /* 0x000fda0000f24577 */
[----:B------:R-:W-:Y:S05]  /*0370*/  @P1 BRA `(.L_x_48) ;  /* 0x0000000400181947 */ /* 0x000fea0003800000 */
[----:B------:R-:W-:-:S04]  /*0380*/  LOP3.LUT P1, RZ, R9, 0x7fffffff, RZ, 0xc0, !PT ;  /* 0x7fffffff09ff7812 */ /* 0x000fc8000782c0ff */
[----:B------:R-:W-:-:S13]  /*0390*/  PLOP3.LUT P0, PT, P0, P1, PT, 0x2f, 0xf2 ;  /* 0x0000000000f2781c */ /* 0x000fda0000702577 */
[----:B------:R-:W-:Y:S05]  /*03a0*/  @P0 BRA `(.L_x_49) ;  /* 0x0000000400000947 */ /* 0x000fea0003800000 */
[----:B------:R-:W-:Y:S02]  /*03b0*/  ISETP.GE.AND P0, PT, R11, RZ, PT ;  /* 0x000000ff0b00720c */ /* 0x000fe40003f06270 */
[----:B------:R-:W-:-:S11]  /*03c0*/  ISETP.GE.AND P1, PT, R12, RZ, PT ;  /* 0x000000ff0c00720c */ /* 0x000fd60003f26270 */
[----:B------:R-:W-:Y:S02]  /*03d0*/  @P0 IMAD.MOV.U32 R10, RZ, RZ, RZ ;  /* 0x000000ffff0a0224 */ /* 0x000fe400078e00ff */
[----:B------:R-:W-:Y:S01]  /*03e0*/  @!P0 FFMA R8, R0, 1.84467440737095516160e+19, RZ ;  /* 0x5f80000000088823 */ /* 0x000fe200000000ff */
[----:B------:R-:W-:Y:S02]  /*03f0*/  @!P0 IMAD.MOV.U32 R10, RZ, RZ, -0x40 ;  /* 0xffffffc0ff0a8424 */ /* 0x000fe400078e00ff */
[----:B------:R-:W-:Y:S02]  /*0400*/  @!P1 FFMA R9, R3, 1.84467440737095516160e+19, RZ ;  /* 0x5f80000003099823 */ /* 0x000fe400000000ff */
[----:B------:R-:W-:-:S07]  /*0410*/  @!P1 VIADD R10, R10, 0x40 ;  /* 0x000000400a0a9836 */ /* 0x000fce0000000000 */
.L_x_45:
[----:B------:R-:W-:Y:S01]  /*0420*/  LEA R0, R7, 0xc0800000, 0x17 ;  /* 0xc080000007007811 */ /* 0x000fe200078eb8ff */
[----:B------:R-:W-:Y:S01]  /*0430*/  VIADD R6, R6, 0xffffff81 ;  /* 0xffffff8106067836 */ /* 0x000fe20000000000 */
[----:B------:R-:W-:Y:S03]  /*0440*/  BSSY.RECONVERGENT B2, `(.L_x_50) ;  /* 0x0000035000027945 */ /* 0x000fe60003800200 */
[----:B------:R-:W-:Y:S01]  /*0450*/  IMAD.IADD R9, R9, 0x1, -R0 ;  /* 0x0000000109097824 */ /* 0x000fe200078e0a00 */
[C---:B------:R-:W-:Y:S01]  /*0460*/  IADD3 R7, PT, PT, R6.reuse, 0x7f, -R7 ;  /* 0x0000007f06077810 */ /* 0x040fe20007ffe807 */
[----:B------:R-:W-:Y:S02]  /*0470*/  IMAD R0, R6, -0x800000, R8 ;  /* 0xff80000006007824 */ /* 0x000fe400078e0208 */
[----:B------:R-:W0:Y:S01]  /*0480*/  MUFU.RCP R3, R9 ;  /* 0x0000000900037308 */ /* 0x000e220000001000 */
[----:B------:R-:W-:Y:S01]  /*0490*/  FADD.FTZ R11, -R9, -RZ ;  /* 0x800000ff090b7221 */ /* 0x000fe20000010100 */
[----:B------:R-:W-:-:S03]  /*04a0*/  IMAD.IADD R7, R7, 0x1, R10 ;  /* 0x0000000107077824 */ /* 0x000fc600078e020a */
[----:B0-----:R-:W-:-:S04]  /*04b0*/  FFMA R12, R3, R11, 1 ;  /* 0x3f800000030c7423 */ /* 0x001fc8000000000b */
[----:B------:R-:W-:-:S04]  /*04c0*/  FFMA R12, R3, R12, R3 ;  /* 0x0000000c030c7223 */ /* 0x000fc80000000003 */
[----:B------:R-:W-:-:S04]  /*04d0*/  FFMA R3, R0, R12, RZ ;  /* 0x0000000c00037223 */ /* 0x000fc800000000ff */
[----:B------:R-:W-:-:S04]  /*04e0*/  FFMA R8, R11, R3, R0 ;  /* 0x000000030b087223 */ /* 0x000fc80000000000 */
[----:B------:R-:W-:-:S04]  /*04f0*/  FFMA R13, R12, R8, R3 ;  /* 0x000000080c0d7223 */ /* 0x000fc80000000003 */
[----:B------:R-:W-:-:S04]  /*0500*/  FFMA R8, R11, R13, R0 ;  /* 0x0000000d0b087223 */ /* 0x000fc80000000000 */
[----:B------:R-:W-:-:S05]  /*0510*/  FFMA R0, R12, R8, R13 ;  /* 0x000000080c007223 */ /* 0x000fca000000000d */
[----:B------:R-:W-:-:S04]  /*0520*/  SHF.R.U32.HI R3, RZ, 0x17, R0 ;  /* 0x00000017ff037819 */ /* 0x000fc80000011600 */
[----:B------:R-:W-:-:S05]  /*0530*/  LOP3.LUT R3, R3, 0xff, RZ, 0xc0, !PT ;  /* 0x000000ff03037812 */ /* 0x000fca00078ec0ff */
[----:B------:R-:W-:-:S04]  /*0540*/  IMAD.IADD R9, R3, 0x1, R7 ;  /* 0x0000000103097824 */ /* 0x000fc800078e0207 */
[----:B------:R-:W-:-:S05]  /*0550*/  VIADD R3, R9, 0xffffffff ;  /* 0xffffffff09037836 */ /* 0x000fca0000000000 */
[----:B------:R-:W-:-:S13]  /*0560*/  ISETP.GE.U32.AND P0, PT, R3, 0xfe, PT ;  /* 0x000000fe0300780c */ /* 0x000fda0003f06070 */
[----:B------:R-:W-:Y:S05]  /*0570*/  @!P0 BRA `(.L_x_51) ;  /* 0x0000000000808947 */ /* 0x000fea0003800000 */
[----:B------:R-:W-:-:S13]  /*0580*/  ISETP.GT.AND P0, PT, R9, 0xfe, PT ;  /* 0x000000fe0900780c */ /* 0x000fda0003f04270 */
[----:B------:R-:W-:Y:S05]  /*0590*/  @P0 BRA `(.L_x_52) ;  /* 0x00000000006c0947 */ /* 0x000fea0003800000 */
[----:B------:R-:W-:-:S13]  /*05a0*/  ISETP.GE.AND P0, PT, R9, 0x1, PT ;  /* 0x000000010900780c */ /* 0x000fda0003f06270 */
[----:B------:R-:W-:Y:S05]  /*05b0*/  @P0 BRA `(.L_x_53) ;  /* 0x0000000000740947 */ /* 0x000fea0003800000 */
[----:B------:R-:W-:Y:S02]  /*05c0*/  ISETP.GE.AND P0, PT, R9, -0x18, PT ;  /* 0xffffffe80900780c */ /* 0x000fe40003f06270 */
[----:B------:R-:W-:-:S11]  /*05d0*/  LOP3.LUT R0, R0, 0x80000000, RZ, 0xc0, !PT ;  /* 0x8000000000007812 */ /* 0x000fd600078ec0ff */
[----:B------:R-:W-:Y:S05]  /*05e0*/  @!P0 BRA `(.L_x_53) ;  /* 0x0000000000688947 */ /* 0x000fea0003800000 */
[CCC-:B------:R-:W-:Y:S01]  /*05f0*/  FFMA.RZ R3, R12.reuse, R8.reuse, R13.reuse ;  /* 0x000000080c037223 */ /* 0x1c0fe2000000c00d */
[CCC-:B------:R-:W-:Y:S01]  /*0600*/  FFMA.RM R6, R12.reuse, R8.reuse, R13.reuse ;  /* 0x000000080c067223 */ /* 0x1c0fe2000000400d */
[C---:B------:R-:W-:Y:S02]  /*0610*/  ISETP.NE.AND P2, PT, R9.reuse, RZ, PT ;  /* 0x000000ff0900720c */ /* 0x040fe40003f45270 */
[----:B------:R-:W-:Y:S02]  /*0620*/  ISETP.NE.AND P1, PT, R9, RZ, PT ;  /* 0x000000ff0900720c */ /* 0x000fe40003f25270 */
[----:B------:R-:W-:Y:S01]  /*0630*/  LOP3.LUT R7, R3, 0x7fffff, RZ, 0xc0, !PT ;  /* 0x007fffff03077812 */ /* 0x000fe200078ec0ff */
[----:B------:R-:W-:Y:S01]  /*0640*/  FFMA.RP R3, R12, R8, R13 ;  /* 0x000000080c037223 */ /* 0x000fe2000000800d */
[----:B------:R-:W-:Y:S02]  /*0650*/  VIADD R8, R9, 0x20 ;  /* 0x0000002009087836 */ /* 0x000fe40000000000 */
[----:B------:R-:W-:Y:S01]  /*0660*/  LOP3.LUT R7, R7, 0x800000, RZ, 0xfc, !PT ;  /* 0x0080000007077812 */ /* 0x000fe200078efcff */
[----:B------:R-:W-:Y:S01]  /*0670*/  IMAD.MOV R9, RZ, RZ, -R9 ;  /* 0x000000ffff097224 */ /* 0x000fe200078e0a09 */
[----:B------:R-:W-:-:S02]  /*0680*/  FSETP.NEU.FTZ.AND P0, PT, R3, R6, PT ;  /* 0x000000060300720b */ /* 0x000fc40003f1d000 */
[----:B------:R-:W-:Y:S02]  /*0690*/  SHF.L.U32 R8, R7, R8, RZ ;  /* 0x0000000807087219 */ /* 0x000fe400000006ff */
[----:B------:R-:W-:Y:S02]  /*06a0*/  SEL R6, R9, RZ, P2 ;  /* 0x000000ff09067207 */ /* 0x000fe40001000000 */
[----:B------:R-:W-:Y:S02]  /*06b0*/  ISETP.NE.AND P1, PT, R8, RZ, P1 ;  /* 0x000000ff0800720c */ /* 0x000fe40000f25270 */
[----:B------:R-:W-:Y:S02]  /*06c0*/  SHF.R.U32.HI R6, RZ, R6, R7 ;  /* 0x00000006ff067219 */ /* 0x000fe40000011607 */
[----:B------:R-:W-:Y:S02]  /*06d0*/  PLOP3.LUT P0, PT, P0, P1, PT, 0xf8, 0x8f ;  /* 0x00000000008f781c */ /* 0x000fe40000703f70 */
[----:B------:R-:W-:-:S02]  /*06e0*/  SHF.R.U32.HI R8, RZ, 0x1, R6 ;  /* 0x00000001ff087819 */ /* 0x000fc40000011606 */
[----:B------:R-:W-:-:S04]  /*06f0*/  SEL R3, RZ, 0x1, !P0 ;  /* 0x00000001ff037807 */ /* 0x000fc80004000000 */
[----:B------:R-:W-:-:S04]  /*0700*/  LOP3.LUT R3, R3, 0x1, R8, 0xf8, !PT ;  /* 0x0000000103037812 */ /* 0x000fc800078ef808 */
[----:B------:R-:W-:-:S05]  /*0710*/  LOP3.LUT R3, R3, R6, RZ, 0xc0, !PT ;  /* 0x0000000603037212 */ /* 0x000fca00078ec0ff */
[----:B------:R-:W-:-:S05]  /*0720*/  IMAD.IADD R3, R8, 0x1, R3 ;  /* 0x0000000108037824 */ /* 0x000fca00078e0203 */
[----:B------:R-:W-:Y:S01]  /*0730*/  LOP3.LUT R0, R3, R0, RZ, 0xfc, !PT ;  /* 0x0000000003007212 */ /* 0x000fe200078efcff */
[----:B------:R-:W-:Y:S06]  /*0740*/  BRA `(.L_x_53) ;  /* 0x0000000000107947 */ /* 0x000fec0003800000 */
.L_x_52:
[----:B------:R-:W-:-:S04]  /*0750*/  LOP3.LUT R0, R0, 0x80000000, RZ, 0xc0, !PT ;  /* 0x8000000000007812 */ /* 0x000fc800078ec0ff */
[----:B------:R-:W-:Y:S01]  /*0760*/  LOP3.LUT R0, R0, 0x7f800000, RZ, 0xfc, !PT ;  /* 0x7f80000000007812 */ /* 0x000fe200078efcff */
[----:B------:R-:W-:Y:S06]  /*0770*/  BRA `(.L_x_53) ;  /* 0x0000000000047947 */ /* 0x000fec0003800000 */
.L_x_51:
[----:B------:R-:W-:-:S07]  /*0780*/  IMAD R0, R7, 0x800000, R0 ;  /* 0x0080000007007824 */ /* 0x000fce00078e0200 */
.L_x_53:
[----:B------:R-:W-:Y:S05]  /*0790*/  BSYNC.RECONVERGENT B2 ;  /* 0x0000000000027941 */ /* 0x000fea0003800200 */
.L_x_50:
[----:B------:R-:W-:Y:S05]  /*07a0*/  BRA `(.L_x_54) ;  /* 0x0000000000207947 */ /* 0x000fea0003800000 */
.L_x_49:
[----:B------:R-:W-:-:S04]  /*07b0*/  LOP3.LUT R0, R9, 0x80000000, R8, 0x48, !PT ;  /* 0x8000000009007812 */ /* 0x000fc800078e4808 */
[----:B------:R-:W-:Y:S01]  /*07c0*/  LOP3.LUT R0, R0, 0x7f800000, RZ, 0xfc, !PT ;  /* 0x7f80000000007812 */ /* 0x000fe200078efcff */
[----:B------:R-:W-:Y:S06]  /*07d0*/  BRA `(.L_x_54) ;  /* 0x0000000000147947 */ /* 0x000fec0003800000 */
.L_x_48:
[----:B------:R-:W-:Y:S01]  /*07e0*/  LOP3.LUT R0, R9, 0x80000000, R8, 0x48, !PT ;  /* 0x8000000009007812 */ /* 0x000fe200078e4808 */
[----:B------:R-:W-:Y:S06]  /*07f0*/  BRA `(.L_x_54) ;  /* 0x00000000000c7947 */ /* 0x000fec0003800000 */
.L_x_47:
[----:B------:R-:W0:Y:S01]  /*0800*/  MUFU.RSQ R0, -QNAN ;  /* 0xffc0000000007908 */ /* 0x000e220000001400 */
[----:B------:R-:W-:Y:S05]  /*0810*/  BRA `(.L_x_54) ;  /* 0x0000000000047947 */ /* 0x000fea0003800000 */
.L_x_46:
[----:B------:R-:W-:-:S07]  /*0820*/  FADD.FTZ R0, R0, R3 ;  /* 0x0000000300007221 */ /* 0x000fce0000010000 */
.L_x_54:
[----:B------:R-:W-:Y:S05]  /*0830*/  BSYNC.RECONVERGENT B1 ;  /* 0x0000000000017941 */ /* 0x000fea0003800200 */
.L_x_44:
[----:B------:R-:W-:-:S04]  /*0840*/  IMAD.MOV.U32 R3, RZ, RZ, 0x0 ;  /* 0x00000000ff037424 */ /* 0x000fc800078e00ff */
[----:B0-----:R-:W-:Y:S05]  /*0850*/  RET.REL.NODEC R2 `(divElements) ;  /* 0xfffffff402e87950 */ /* 0x001fea0003c3ffff */
.L_x_55:
        /* <DEDUP_REMOVED lines=10> */
.L_x_56:


//--------------------- .nv.global.init           --------------------------
	.section	.nv.global.init,"aw",@progbits
	.align	4
.nv.global.init:
	.type		__cudart_i2opi_f,@object
	.size		__cudart_i2opi_f,(.L_0 - __cudart_i2opi_f)
__cudart_i2opi_f:
        /*0000*/ 	.byte	0x41, 0x90, 0x43, 0x3c, 0x99, 0x95, 0x62, 0xdb, 0xc0, 0xdd, 0x34, 0xf5, 0xd1, 0x57, 0x27, 0xfc
        /*0010*/ 	.byte	0x29, 0x15, 0x44, 0x4e, 0x6e, 0x83, 0xf9, 0xa2
.L_0:


//--------------------- .nv.shared.mapMax         --------------------------
	.section	.nv.shared.mapMax,"aw",@nobits
	.sectionflags	@""
	.align	16
	.zero		1024


//--------------------- .nv.shared.reserved.0     --------------------------
	.section	.nv.shared.reserved.0,"aw",@nobits
	.weak		__nv_reservedSMEM_offset_0_alias
	.size		__nv_reservedSMEM_offset_0_alias, 0, 64
	.other		__nv_reservedSMEM_offset_0_alias,@"STO_CUDA_RESERVED_SHARED STV_DEFAULT"
__nv_reservedSMEM_offset_0_alias:
	.zero		0
	.zero		64


//--------------------- .nv.shared.mapBackward    --------------------------
	.section	.nv.shared.mapBackward,"aw",@nobits
	.sectionflags	@""
	.align	16
	.zero		1024


//--------------------- .nv.shared.mapForward     --------------------------
	.section	.nv.shared.mapForward,"aw",@nobits
	.sectionflags	@""
	.align	16
	.zero		1024


//--------------------- .nv.shared.powScaler      --------------------------
	.section	.nv.shared.powScaler,"aw",@nobits
	.sectionflags	@""
	.align	16
	.zero		1024


//--------------------- .nv.shared.addLogs        --------------------------
	.section	.nv.shared.addLogs,"aw",@nobits
	.sectionflags	@""
	.align	16
	.zero		1024


//--------------------- .nv.shared.equalTo        --------------------------
	.section	.nv.shared.equalTo,"aw",@nobits
	.sectionflags	@""
	.align	16
	.zero		1024


//--------------------- .nv.shared.greaterThan    --------------------------
	.section	.nv.shared.greaterThan,"aw",@nobits
	.sectionflags	@""
	.align	16
	.zero		1024


//--------------------- .nv.shared.lessThan       --------------------------
	.section	.nv.shared.lessThan,"aw",@nobits
	.sectionflags	@""
	.align	16
	.zero		1024


//--------------------- .nv.shared.subChunks      --------------------------
	.section	.nv.shared.subChunks,"aw",@nobits
	.sectionflags	@""
	.align	16
	.zero		1024


//--------------------- .nv.shared.addChunks      --------------------------
	.section	.nv.shared.addChunks,"aw",@nobits
	.sectionflags	@""
	.align	16
	.zero		1024


//--------------------- .nv.shared.setScaler      --------------------------
	.section	.nv.shared.setScaler,"aw",@nobits
	.sectionflags	@""
	.align	16
	.zero		1024


//--------------------- .nv.shared.addScaler      --------------------------
	.section	.nv.shared.addScaler,"aw",@nobits
	.sectionflags	@""
	.align	16
	.zero		1024


//--------------------- .nv.shared.scaleRepeatedPow2 --------------------------
	.section	.nv.shared.scaleRepeatedPow2,"aw",@nobits
	.sectionflags	@""
	.align	16
	.zero		1024


//--------------------- .nv.shared.scaleRepeated  --------------------------
	.section	.nv.shared.scaleRepeated,"aw",@nobits
	.sectionflags	@""
	.align	16
	.zero		1024


//--------------------- .nv.shared.addRepeatedPow2 --------------------------
	.section	.nv.shared.addRepeatedPow2,"aw",@nobits
	.sectionflags	@""
	.align	16
	.zero		1024


//--------------------- .nv.shared.addRepeated    --------------------------
	.section	.nv.shared.addRepeated,"aw",@nobits
	.sectionflags	@""
	.align	16
	.zero		1024


//--------------------- .nv.shared.uniformToBernoulli --------------------------
	.section	.nv.shared.uniformToBernoulli,"aw",@nobits
	.sectionflags	@""
	.align	16
	.zero		1024


//--------------------- .nv.shared.shiftRandUniform --------------------------
	.section	.nv.shared.shiftRandUniform,"aw",@nobits
	.sectionflags	@""
	.align	16
	.zero		1024


//--------------------- .nv.shared.clipPositive   --------------------------
	.section	.nv.shared.clipPositive,"aw",@nobits
	.sectionflags	@""
	.align	16
	.zero		1024


//--------------------- .nv.shared.sigmoidElements --------------------------
	.section	.nv.shared.sigmoidElements,"aw",@nobits
	.sectionflags	@""
	.align	16
	.zero		1024


//--------------------- .nv.shared.sinElements    --------------------------
	.section	.nv.shared.sinElements,"aw",@nobits
	.sectionflags	@""
	.align	16
	.zero		1024


//--------------------- .nv.shared.tanhElements   --------------------------
	.section	.nv.shared.tanhElements,"aw",@nobits
	.sectionflags	@""
	.align	16
	.zero		1024


//--------------------- .nv.shared.logElements    --------------------------
	.section	.nv.shared.logElements,"aw",@nobits
	.sectionflags	@""
	.align	16
	.zero		1024


//--------------------- .nv.shared.expElements    --------------------------
	.section	.nv.shared.expElements,"aw",@nobits
	.sectionflags	@""
	.align	16
	.zero		1024


//--------------------- .nv.shared.elemMax        --------------------------
	.section	.nv.shared.elemMax,"aw",@nobits
	.sectionflags	@""
	.align	16
	.zero		1024


//--------------------- .nv.shared.divElements    --------------------------
	.section	.nv.shared.divElements,"aw",@nobits
	.sectionflags	@""
	.align	16
	.zero		1024


//--------------------- .nv.constant0.mapMax      --------------------------
	.section	.nv.constant0.mapMax,"a",@progbits
	.sectionflags	@""
	.align	4
.nv.constant0.mapMax:
	.zero		920


//--------------------- .nv.constant0.mapBackward --------------------------
	.section	.nv.constant0.mapBackward,"a",@progbits
	.sectionflags	@""
	.align	4
.nv.constant0.mapBackward:
	.zero		924


//--------------------- .nv.constant0.mapForward  --------------------------
	.section	.nv.constant0.mapForward,"a",@progbits
	.sectionflags	@""
	.align	4
.nv.constant0.mapForward:
	.zero		924


//--------------------- .nv.constant0.powScaler   --------------------------
	.section	.nv.constant0.powScaler,"a",@progbits
	.sectionflags	@""
	.align	4
.nv.constant0.powScaler:
	.zero		916


//--------------------- .nv.constant0.addLogs     --------------------------
	.section	.nv.constant0.addLogs,"a",@progbits
	.sectionflags	@""
	.align	4
.nv.constant0.addLogs:
	.zero		916


//--------------------- .nv.constant0.equalTo     --------------------------
	.section	.nv.constant0.equalTo,"a",@progbits
	.sectionflags	@""
	.align	4
.nv.constant0.equalTo:
	.zero		916


//--------------------- .nv.constant0.greaterThan --------------------------
	.section	.nv.constant0.greaterThan,"a",@progbits
	.sectionflags	@""
	.align	4
.nv.constant0.greaterThan:
	.zero		916


//--------------------- .nv.constant0.lessThan    --------------------------
	.section	.nv.constant0.lessThan,"a",@progbits
	.sectionflags	@""
	.align	4
.nv.constant0.lessThan:
	.zero		916


//--------------------- .nv.constant0.subChunks   --------------------------
	.section	.nv.constant0.subChunks,"a",@progbits
	.sectionflags	@""
	.align	4
.nv.constant0.subChunks:
	.zero		920


//--------------------- .nv.constant0.addChunks   --------------------------
	.section	.nv.constant0.addChunks,"a",@progbits
	.sectionflags	@""
	.align	4
.nv.constant0.addChunks:
	.zero		920


//--------------------- .nv.constant0.setScaler   --------------------------
	.section	.nv.constant0.setScaler,"a",@progbits
	.sectionflags	@""
	.align	4
.nv.constant0.setScaler:
	.zero		916


//--------------------- .nv.constant0.addScaler   --------------------------
	.section	.nv.constant0.addScaler,"a",@progbits
	.sectionflags	@""
	.align	4
.nv.constant0.addScaler:
	.zero		916


//--------------------- .nv.constant0.scaleRepeatedPow2 --------------------------
	.section	.nv.constant0.scaleRepeatedPow2,"a",@progbits
	.sectionflags	@""
	.align	4
.nv.constant0.scaleRepeatedPow2:
	.zero		920


//--------------------- .nv.constant0.scaleRepeated --------------------------
	.section	.nv.constant0.scaleRepeated,"a",@progbits
	.sectionflags	@""
	.align	4
.nv.constant0.scaleRepeated:
	.zero		920


//--------------------- .nv.constant0.addRepeatedPow2 --------------------------
	.section	.nv.constant0.addRepeatedPow2,"a",@progbits
	.sectionflags	@""
	.align	4
.nv.constant0.addRepeatedPow2:
	.zero		920


//--------------------- .nv.constant0.addRepeated --------------------------
	.section	.nv.constant0.addRepeated,"a",@progbits
	.sectionflags	@""
	.align	4
.nv.constant0.addRepeated:
	.zero		920


//--------------------- .nv.constant0.uniformToBernoulli --------------------------
	.section	.nv.constant0.uniformToBernoulli,"a",@progbits
	.sectionflags	@""
	.align	4
.nv.constant0.uniformToBernoulli:
	.zero		908


//--------------------- .nv.constant0.shiftRandUniform --------------------------
	.section	.nv.constant0.shiftRandUniform,"a",@progbits
	.sectionflags	@""
	.align	4
.nv.constant0.shiftRandUniform:
	.zero		908


//--------------------- .nv.constant0.clipPositive --------------------------
	.section	.nv.constant0.clipPositive,"a",@progbits
	.sectionflags	@""
	.align	4
.nv.constant0.clipPositive:
	.zero		908


//--------------------- .nv.constant0.sigmoidElements --------------------------
	.section	.nv.constant0.sigmoidElements,"a",@progbits
	.sectionflags	@""
	.align	4
.nv.constant0.sigmoidElements:
	.zero		908


//--------------------- .nv.constant0.sinElements --------------------------
	.section	.nv.constant0.sinElements,"a",@progbits
	.sectionflags	@""
	.align	4
.nv.constant0.sinElements:
	.zero		908


//--------------------- .nv.constant0.tanhElements --------------------------
	.section	.nv.constant0.tanhElements,"a",@progbits
	.sectionflags	@""
	.align	4
.nv.constant0.tanhElements:
	.zero		908


//--------------------- .nv.constant0.logElements --------------------------
	.section	.nv.constant0.logElements,"a",@progbits
	.sectionflags	@""
	.align	4
.nv.constant0.logElements:
	.zero		908


//--------------------- .nv.constant0.expElements --------------------------
	.section	.nv.constant0.expElements,"a",@progbits
	.sectionflags	@""
	.align	4
.nv.constant0.expElements:
	.zero		908


//--------------------- .nv.constant0.elemMax     --------------------------
	.section	.nv.constant0.elemMax,"a",@progbits
	.sectionflags	@""
	.align	4
.nv.constant0.elemMax:
	.zero		916


//--------------------- .nv.constant0.divElements --------------------------
	.section	.nv.constant0.divElements,"a",@progbits
	.sectionflags	@""
	.align	4
.nv.constant0.divElements:
	.zero		916


//--------------------- SYMBOLS --------------------------

	.type		.nv.reservedSmem.offset0,@object
	.size		.nv.reservedSmem.offset0,0x4
	.type		.nv.reservedSmem.cap,@object
	.size		.nv.reservedSmem.cap,0x4
